//
// Generated by NVIDIA NVVM Compiler
//
// Compiler Build ID: CL-36424714
// Cuda compilation tools, release 13.0, V13.0.88
// Based on NVVM 20.0.0
//

.version 9.0
.target sm_100
.address_size 64

	// .globl	_ZN8pygpukit3ops2nn20groupnorm_f32_kernelEPKfS3_S3_Pfiiiiif
// _ZZN8pygpukit3ops2nn20groupnorm_f32_kernelEPKfS3_S3_PfiiiiifE10shared_sum has been demoted
// _ZZN8pygpukit3ops2nn20groupnorm_f32_kernelEPKfS3_S3_PfiiiiifE4mean has been demoted
// _ZZN8pygpukit3ops2nn20groupnorm_f32_kernelEPKfS3_S3_PfiiiiifE7inv_std has been demoted
// _ZZN8pygpukit3ops2nn21groupnorm_bf16_kernelEPK13__nv_bfloat16S4_S4_PS2_iiiiifE10shared_sum has been demoted
// _ZZN8pygpukit3ops2nn21groupnorm_bf16_kernelEPK13__nv_bfloat16S4_S4_PS2_iiiiifE4mean has been demoted
// _ZZN8pygpukit3ops2nn21groupnorm_bf16_kernelEPK13__nv_bfloat16S4_S4_PS2_iiiiifE7inv_std has been demoted
// _ZZN8pygpukit3ops2nn20groupnorm_f16_kernelEPK6__halfS4_S4_PS2_iiiiifE10shared_sum has been demoted
// _ZZN8pygpukit3ops2nn20groupnorm_f16_kernelEPK6__halfS4_S4_PS2_iiiiifE4mean has been demoted
// _ZZN8pygpukit3ops2nn20groupnorm_f16_kernelEPK6__halfS4_S4_PS2_iiiiifE7inv_std has been demoted

.visible .entry _ZN8pygpukit3ops2nn20groupnorm_f32_kernelEPKfS3_S3_Pfiiiiif(
	.param .u64 .ptr .align 1 _ZN8pygpukit3ops2nn20groupnorm_f32_kernelEPKfS3_S3_Pfiiiiif_param_0,
	.param .u64 .ptr .align 1 _ZN8pygpukit3ops2nn20groupnorm_f32_kernelEPKfS3_S3_Pfiiiiif_param_1,
	.param .u64 .ptr .align 1 _ZN8pygpukit3ops2nn20groupnorm_f32_kernelEPKfS3_S3_Pfiiiiif_param_2,
	.param .u64 .ptr .align 1 _ZN8pygpukit3ops2nn20groupnorm_f32_kernelEPKfS3_S3_Pfiiiiif_param_3,
	.param .u32 _ZN8pygpukit3ops2nn20groupnorm_f32_kernelEPKfS3_S3_Pfiiiiif_param_4,
	.param .u32 _ZN8pygpukit3ops2nn20groupnorm_f32_kernelEPKfS3_S3_Pfiiiiif_param_5,
	.param .u32 _ZN8pygpukit3ops2nn20groupnorm_f32_kernelEPKfS3_S3_Pfiiiiif_param_6,
	.param .u32 _ZN8pygpukit3ops2nn20groupnorm_f32_kernelEPKfS3_S3_Pfiiiiif_param_7,
	.param .u32 _ZN8pygpukit3ops2nn20groupnorm_f32_kernelEPKfS3_S3_Pfiiiiif_param_8,
	.param .f32 _ZN8pygpukit3ops2nn20groupnorm_f32_kernelEPKfS3_S3_Pfiiiiif_param_9
)
{
	.reg .pred 	%p<41>;
	.reg .b32 	%r<85>;
	.reg .b32 	%f<84>;
	.reg .b64 	%rd<27>;
	// demoted variable
	.shared .align 4 .b8 _ZZN8pygpukit3ops2nn20groupnorm_f32_kernelEPKfS3_S3_PfiiiiifE10shared_sum[128];
	// demoted variable
	.shared .align 4 .f32 _ZZN8pygpukit3ops2nn20groupnorm_f32_kernelEPKfS3_S3_PfiiiiifE4mean;
	// demoted variable
	.shared .align 4 .f32 _ZZN8pygpukit3ops2nn20groupnorm_f32_kernelEPKfS3_S3_PfiiiiifE7inv_std;
	ld.param.u64 	%rd6, [_ZN8pygpukit3ops2nn20groupnorm_f32_kernelEPKfS3_S3_Pfiiiiif_param_0];
	ld.param.u64 	%rd7, [_ZN8pygpukit3ops2nn20groupnorm_f32_kernelEPKfS3_S3_Pfiiiiif_param_1];
	ld.param.u64 	%rd8, [_ZN8pygpukit3ops2nn20groupnorm_f32_kernelEPKfS3_S3_Pfiiiiif_param_2];
	ld.param.u64 	%rd9, [_ZN8pygpukit3ops2nn20groupnorm_f32_kernelEPKfS3_S3_Pfiiiiif_param_3];
	ld.param.u32 	%r23, [_ZN8pygpukit3ops2nn20groupnorm_f32_kernelEPKfS3_S3_Pfiiiiif_param_4];
	ld.param.u32 	%r19, [_ZN8pygpukit3ops2nn20groupnorm_f32_kernelEPKfS3_S3_Pfiiiiif_param_5];
	ld.param.u32 	%r20, [_ZN8pygpukit3ops2nn20groupnorm_f32_kernelEPKfS3_S3_Pfiiiiif_param_6];
	ld.param.u32 	%r21, [_ZN8pygpukit3ops2nn20groupnorm_f32_kernelEPKfS3_S3_Pfiiiiif_param_7];
	ld.param.u32 	%r22, [_ZN8pygpukit3ops2nn20groupnorm_f32_kernelEPKfS3_S3_Pfiiiiif_param_8];
	ld.param.f32 	%f19, [_ZN8pygpukit3ops2nn20groupnorm_f32_kernelEPKfS3_S3_Pfiiiiif_param_9];
	mov.u32 	%r1, %ctaid.x;
	div.u32 	%r2, %r1, %r22;
	setp.ge.s32 	%p2, %r2, %r23;
	@%p2 bra 	$L__BB0_25;
	cvta.to.global.u64 	%rd10, %rd6;
	div.s32 	%r24, %r19, %r22;
	mul.lo.s32 	%r3, %r21, %r20;
	mul.lo.s32 	%r4, %r3, %r24;
	rem.u32 	%r25, %r1, %r22;
	mul.lo.s32 	%r5, %r24, %r25;
	mul.lo.s32 	%r26, %r3, %r19;
	mul.lo.s32 	%r27, %r26, %r2;
	cvt.s64.s32 	%rd11, %r27;
	mul.lo.s32 	%r28, %r3, %r5;
	cvt.s64.s32 	%rd12, %r28;
	add.s64 	%rd1, %rd12, %rd11;
	shl.b64 	%rd13, %rd1, 2;
	add.s64 	%rd2, %rd10, %rd13;
	mov.u32 	%r84, %tid.x;
	setp.ge.s32 	%p3, %r84, %r4;
	mov.f32 	%f78, 0f00000000;
	@%p3 bra 	$L__BB0_4;
	mov.f32 	%f78, 0f00000000;
	mov.u32 	%r7, %ntid.x;
	mov.u32 	%r82, %r84;
$L__BB0_3:
	mul.wide.s32 	%rd14, %r82, 4;
	add.s64 	%rd15, %rd2, %rd14;
	ld.global.nc.f32 	%f22, [%rd15];
	add.f32 	%f78, %f78, %f22;
	add.s32 	%r82, %r82, %r7;
	setp.lt.s32 	%p4, %r82, %r4;
	@%p4 bra 	$L__BB0_3;
$L__BB0_4:
	mov.b32 	%r29, %f78;
	shfl.sync.down.b32	%r30|%p5, %r29, 16, 31, -1;
	mov.b32 	%f23, %r30;
	add.f32 	%f24, %f78, %f23;
	mov.b32 	%r31, %f24;
	shfl.sync.down.b32	%r32|%p6, %r31, 8, 31, -1;
	mov.b32 	%f25, %r32;
	add.f32 	%f26, %f24, %f25;
	mov.b32 	%r33, %f26;
	shfl.sync.down.b32	%r34|%p7, %r33, 4, 31, -1;
	mov.b32 	%f27, %r34;
	add.f32 	%f28, %f26, %f27;
	mov.b32 	%r35, %f28;
	shfl.sync.down.b32	%r36|%p8, %r35, 2, 31, -1;
	mov.b32 	%f29, %r36;
	add.f32 	%f30, %f28, %f29;
	mov.b32 	%r37, %f30;
	shfl.sync.down.b32	%r38|%p9, %r37, 1, 31, -1;
	mov.b32 	%f31, %r38;
	add.f32 	%f4, %f30, %f31;
	and.b32  	%r10, %r84, 31;
	setp.ne.s32 	%p10, %r10, 0;
	shr.u32 	%r39, %r84, 3;
	and.b32  	%r40, %r39, 124;
	mov.u32 	%r41, _ZZN8pygpukit3ops2nn20groupnorm_f32_kernelEPKfS3_S3_PfiiiiifE10shared_sum;
	add.s32 	%r11, %r41, %r40;
	@%p10 bra 	$L__BB0_6;
	st.shared.f32 	[%r11], %f4;
$L__BB0_6:
	bar.sync 	0;
	setp.gt.u32 	%p12, %r84, 31;
	shl.b32 	%r42, %r84, 2;
	add.s32 	%r12, %r41, %r42;
	mov.pred 	%p40, 0;
	@%p12 bra 	$L__BB0_11;
	mov.u32 	%r44, %ntid.x;
	add.s32 	%r45, %r44, 31;
	shr.u32 	%r46, %r45, 5;
	setp.ge.u32 	%p13, %r84, %r46;
	mov.f32 	%f79, 0f00000000;
	@%p13 bra 	$L__BB0_9;
	ld.shared.f32 	%f79, [%r12];
$L__BB0_9:
	mov.b32 	%r47, %f79;
	shfl.sync.down.b32	%r48|%p15, %r47, 16, 31, -1;
	mov.b32 	%f33, %r48;
	add.f32 	%f34, %f79, %f33;
	mov.b32 	%r49, %f34;
	shfl.sync.down.b32	%r50|%p16, %r49, 8, 31, -1;
	mov.b32 	%f35, %r50;
	add.f32 	%f36, %f34, %f35;
	mov.b32 	%r51, %f36;
	shfl.sync.down.b32	%r52|%p17, %r51, 4, 31, -1;
	mov.b32 	%f37, %r52;
	add.f32 	%f38, %f36, %f37;
	mov.b32 	%r53, %f38;
	shfl.sync.down.b32	%r54|%p18, %r53, 2, 31, -1;
	mov.b32 	%f39, %r54;
	add.f32 	%f40, %f38, %f39;
	mov.b32 	%r55, %f40;
	shfl.sync.down.b32	%r56|%p19, %r55, 1, 31, -1;
	mov.b32 	%f41, %r56;
	add.f32 	%f7, %f40, %f41;
	setp.ne.s32 	%p20, %r84, 0;
	@%p20 bra 	$L__BB0_11;
	cvt.rn.f32.s32 	%f42, %r4;
	div.rn.f32 	%f43, %f7, %f42;
	st.shared.f32 	[_ZZN8pygpukit3ops2nn20groupnorm_f32_kernelEPKfS3_S3_PfiiiiifE4mean], %f43;
	mov.pred 	%p40, -1;
$L__BB0_11:
	setp.ge.s32 	%p22, %r84, %r4;
	bar.sync 	0;
	mov.f32 	%f81, 0f00000000;
	@%p22 bra 	$L__BB0_14;
	ld.shared.f32 	%f8, [_ZZN8pygpukit3ops2nn20groupnorm_f32_kernelEPKfS3_S3_PfiiiiifE4mean];
	mov.f32 	%f81, 0f00000000;
	mov.u32 	%r13, %ntid.x;
	mov.u32 	%r83, %r84;
$L__BB0_13:
	mul.wide.s32 	%rd16, %r83, 4;
	add.s64 	%rd17, %rd2, %rd16;
	ld.global.nc.f32 	%f46, [%rd17];
	sub.f32 	%f47, %f46, %f8;
	fma.rn.f32 	%f81, %f47, %f47, %f81;
	add.s32 	%r83, %r83, %r13;
	setp.lt.s32 	%p23, %r83, %r4;
	@%p23 bra 	$L__BB0_13;
$L__BB0_14:
	setp.ne.s32 	%p24, %r10, 0;
	mov.b32 	%r57, %f81;
	shfl.sync.down.b32	%r58|%p25, %r57, 16, 31, -1;
	mov.b32 	%f48, %r58;
	add.f32 	%f49, %f81, %f48;
	mov.b32 	%r59, %f49;
	shfl.sync.down.b32	%r60|%p26, %r59, 8, 31, -1;
	mov.b32 	%f50, %r60;
	add.f32 	%f51, %f49, %f50;
	mov.b32 	%r61, %f51;
	shfl.sync.down.b32	%r62|%p27, %r61, 4, 31, -1;
	mov.b32 	%f52, %r62;
	add.f32 	%f53, %f51, %f52;
	mov.b32 	%r63, %f53;
	shfl.sync.down.b32	%r64|%p28, %r63, 2, 31, -1;
	mov.b32 	%f54, %r64;
	add.f32 	%f55, %f53, %f54;
	mov.b32 	%r65, %f55;
	shfl.sync.down.b32	%r66|%p29, %r65, 1, 31, -1;
	mov.b32 	%f56, %r66;
	add.f32 	%f83, %f55, %f56;
	@%p24 bra 	$L__BB0_16;
	st.shared.f32 	[%r11], %f83;
$L__BB0_16:
	setp.gt.u32 	%p30, %r84, 31;
	bar.sync 	0;
	@%p30 bra 	$L__BB0_20;
	mov.u32 	%r67, %ntid.x;
	add.s32 	%r68, %r67, 31;
	shr.u32 	%r69, %r68, 5;
	setp.ge.u32 	%p31, %r84, %r69;
	mov.f32 	%f82, 0f00000000;
	@%p31 bra 	$L__BB0_19;
	ld.shared.f32 	%f82, [%r12];
$L__BB0_19:
	mov.b32 	%r70, %f82;
	shfl.sync.down.b32	%r71|%p32, %r70, 16, 31, -1;
	mov.b32 	%f58, %r71;
	add.f32 	%f59, %f82, %f58;
	mov.b32 	%r72, %f59;
	shfl.sync.down.b32	%r73|%p33, %r72, 8, 31, -1;
	mov.b32 	%f60, %r73;
	add.f32 	%f61, %f59, %f60;
	mov.b32 	%r74, %f61;
	shfl.sync.down.b32	%r75|%p34, %r74, 4, 31, -1;
	mov.b32 	%f62, %r75;
	add.f32 	%f63, %f61, %f62;
	mov.b32 	%r76, %f63;
	shfl.sync.down.b32	%r77|%p35, %r76, 2, 31, -1;
	mov.b32 	%f64, %r77;
	add.f32 	%f65, %f63, %f64;
	mov.b32 	%r78, %f65;
	shfl.sync.down.b32	%r79|%p36, %r78, 1, 31, -1;
	mov.b32 	%f66, %r79;
	add.f32 	%f83, %f65, %f66;
$L__BB0_20:
	not.pred 	%p37, %p40;
	@%p37 bra 	$L__BB0_22;
	cvt.rn.f32.s32 	%f67, %r4;
	div.rn.f32 	%f68, %f83, %f67;
	add.f32 	%f69, %f19, %f68;
	rsqrt.approx.f32 	%f70, %f69;
	st.shared.f32 	[_ZZN8pygpukit3ops2nn20groupnorm_f32_kernelEPKfS3_S3_PfiiiiifE7inv_std], %f70;
$L__BB0_22:
	setp.ge.s32 	%p38, %r84, %r4;
	bar.sync 	0;
	@%p38 bra 	$L__BB0_25;
	ld.shared.f32 	%f17, [_ZZN8pygpukit3ops2nn20groupnorm_f32_kernelEPKfS3_S3_PfiiiiifE4mean];
	ld.shared.f32 	%f18, [_ZZN8pygpukit3ops2nn20groupnorm_f32_kernelEPKfS3_S3_PfiiiiifE7inv_std];
	mov.u32 	%r16, %ntid.x;
	cvta.to.global.u64 	%rd3, %rd7;
	cvta.to.global.u64 	%rd4, %rd8;
	cvta.to.global.u64 	%rd5, %rd9;
$L__BB0_24:
	div.s32 	%r80, %r84, %r3;
	add.s32 	%r81, %r80, %r5;
	cvt.s64.s32 	%rd18, %r84;
	mul.wide.s32 	%rd19, %r84, 4;
	add.s64 	%rd20, %rd2, %rd19;
	ld.global.nc.f32 	%f71, [%rd20];
	sub.f32 	%f72, %f71, %f17;
	mul.f32 	%f73, %f72, %f18;
	mul.wide.s32 	%rd21, %r81, 4;
	add.s64 	%rd22, %rd3, %rd21;
	ld.global.nc.f32 	%f74, [%rd22];
	add.s64 	%rd23, %rd4, %rd21;
	ld.global.nc.f32 	%f75, [%rd23];
	fma.rn.f32 	%f76, %f73, %f74, %f75;
	add.s64 	%rd24, %rd1, %rd18;
	shl.b64 	%rd25, %rd24, 2;
	add.s64 	%rd26, %rd5, %rd25;
	st.global.f32 	[%rd26], %f76;
	add.s32 	%r84, %r84, %r16;
	setp.lt.s32 	%p39, %r84, %r4;
	@%p39 bra 	$L__BB0_24;
$L__BB0_25:
	ret;

}
	// .globl	_ZN8pygpukit3ops2nn21groupnorm_bf16_kernelEPK13__nv_bfloat16S4_S4_PS2_iiiiif
.visible .entry _ZN8pygpukit3ops2nn21groupnorm_bf16_kernelEPK13__nv_bfloat16S4_S4_PS2_iiiiif(
	.param .u64 .ptr .align 1 _ZN8pygpukit3ops2nn21groupnorm_bf16_kernelEPK13__nv_bfloat16S4_S4_PS2_iiiiif_param_0,
	.param .u64 .ptr .align 1 _ZN8pygpukit3ops2nn21groupnorm_bf16_kernelEPK13__nv_bfloat16S4_S4_PS2_iiiiif_param_1,
	.param .u64 .ptr .align 1 _ZN8pygpukit3ops2nn21groupnorm_bf16_kernelEPK13__nv_bfloat16S4_S4_PS2_iiiiif_param_2,
	.param .u64 .ptr .align 1 _ZN8pygpukit3ops2nn21groupnorm_bf16_kernelEPK13__nv_bfloat16S4_S4_PS2_iiiiif_param_3,
	.param .u32 _ZN8pygpukit3ops2nn21groupnorm_bf16_kernelEPK13__nv_bfloat16S4_S4_PS2_iiiiif_param_4,
	.param .u32 _ZN8pygpukit3ops2nn21groupnorm_bf16_kernelEPK13__nv_bfloat16S4_S4_PS2_iiiiif_param_5,
	.param .u32 _ZN8pygpukit3ops2nn21groupnorm_bf16_kernelEPK13__nv_bfloat16S4_S4_PS2_iiiiif_param_6,
	.param .u32 _ZN8pygpukit3ops2nn21groupnorm_bf16_kernelEPK13__nv_bfloat16S4_S4_PS2_iiiiif_param_7,
	.param .u32 _ZN8pygpukit3ops2nn21groupnorm_bf16_kernelEPK13__nv_bfloat16S4_S4_PS2_iiiiif_param_8,
	.param .f32 _ZN8pygpukit3ops2nn21groupnorm_bf16_kernelEPK13__nv_bfloat16S4_S4_PS2_iiiiif_param_9
)
{
	.reg .pred 	%p<41>;
	.reg .b16 	%rs<7>;
	.reg .b32 	%r<85>;
	.reg .b32 	%f<84>;
	.reg .b64 	%rd<27>;
	// demoted variable
	.shared .align 4 .b8 _ZZN8pygpukit3ops2nn21groupnorm_bf16_kernelEPK13__nv_bfloat16S4_S4_PS2_iiiiifE10shared_sum[128];
	// demoted variable
	.shared .align 4 .f32 _ZZN8pygpukit3ops2nn21groupnorm_bf16_kernelEPK13__nv_bfloat16S4_S4_PS2_iiiiifE4mean;
	// demoted variable
	.shared .align 4 .f32 _ZZN8pygpukit3ops2nn21groupnorm_bf16_kernelEPK13__nv_bfloat16S4_S4_PS2_iiiiifE7inv_std;
	ld.param.u64 	%rd6, [_ZN8pygpukit3ops2nn21groupnorm_bf16_kernelEPK13__nv_bfloat16S4_S4_PS2_iiiiif_param_0];
	ld.param.u64 	%rd7, [_ZN8pygpukit3ops2nn21groupnorm_bf16_kernelEPK13__nv_bfloat16S4_S4_PS2_iiiiif_param_1];
	ld.param.u64 	%rd8, [_ZN8pygpukit3ops2nn21groupnorm_bf16_kernelEPK13__nv_bfloat16S4_S4_PS2_iiiiif_param_2];
	ld.param.u64 	%rd9, [_ZN8pygpukit3ops2nn21groupnorm_bf16_kernelEPK13__nv_bfloat16S4_S4_PS2_iiiiif_param_3];
	ld.param.u32 	%r23, [_ZN8pygpukit3ops2nn21groupnorm_bf16_kernelEPK13__nv_bfloat16S4_S4_PS2_iiiiif_param_4];
	ld.param.u32 	%r19, [_ZN8pygpukit3ops2nn21groupnorm_bf16_kernelEPK13__nv_bfloat16S4_S4_PS2_iiiiif_param_5];
	ld.param.u32 	%r20, [_ZN8pygpukit3ops2nn21groupnorm_bf16_kernelEPK13__nv_bfloat16S4_S4_PS2_iiiiif_param_6];
	ld.param.u32 	%r21, [_ZN8pygpukit3ops2nn21groupnorm_bf16_kernelEPK13__nv_bfloat16S4_S4_PS2_iiiiif_param_7];
	ld.param.u32 	%r22, [_ZN8pygpukit3ops2nn21groupnorm_bf16_kernelEPK13__nv_bfloat16S4_S4_PS2_iiiiif_param_8];
	ld.param.f32 	%f19, [_ZN8pygpukit3ops2nn21groupnorm_bf16_kernelEPK13__nv_bfloat16S4_S4_PS2_iiiiif_param_9];
	mov.u32 	%r1, %ctaid.x;
	div.u32 	%r2, %r1, %r22;
	setp.ge.s32 	%p2, %r2, %r23;
	@%p2 bra 	$L__BB1_25;
	cvta.to.global.u64 	%rd10, %rd6;
	div.s32 	%r24, %r19, %r22;
	mul.lo.s32 	%r3, %r21, %r20;
	mul.lo.s32 	%r4, %r3, %r24;
	rem.u32 	%r25, %r1, %r22;
	mul.lo.s32 	%r5, %r24, %r25;
	mul.lo.s32 	%r26, %r3, %r19;
	mul.lo.s32 	%r27, %r26, %r2;
	cvt.s64.s32 	%rd11, %r27;
	mul.lo.s32 	%r28, %r3, %r5;
	cvt.s64.s32 	%rd12, %r28;
	add.s64 	%rd1, %rd12, %rd11;
	shl.b64 	%rd13, %rd1, 1;
	add.s64 	%rd2, %rd10, %rd13;
	mov.u32 	%r84, %tid.x;
	setp.ge.s32 	%p3, %r84, %r4;
	mov.f32 	%f78, 0f00000000;
	@%p3 bra 	$L__BB1_4;
	mov.f32 	%f78, 0f00000000;
	mov.u32 	%r7, %ntid.x;
	mov.u32 	%r82, %r84;
$L__BB1_3:
	mul.wide.s32 	%rd14, %r82, 2;
	add.s64 	%rd15, %rd2, %rd14;
	ld.global.nc.u16 	%rs1, [%rd15];
	// begin inline asm
	{ cvt.f32.bf16 %f22, %rs1;}

	// end inline asm
	add.f32 	%f78, %f78, %f22;
	add.s32 	%r82, %r82, %r7;
	setp.lt.s32 	%p4, %r82, %r4;
	@%p4 bra 	$L__BB1_3;
$L__BB1_4:
	mov.b32 	%r29, %f78;
	shfl.sync.down.b32	%r30|%p5, %r29, 16, 31, -1;
	mov.b32 	%f23, %r30;
	add.f32 	%f24, %f78, %f23;
	mov.b32 	%r31, %f24;
	shfl.sync.down.b32	%r32|%p6, %r31, 8, 31, -1;
	mov.b32 	%f25, %r32;
	add.f32 	%f26, %f24, %f25;
	mov.b32 	%r33, %f26;
	shfl.sync.down.b32	%r34|%p7, %r33, 4, 31, -1;
	mov.b32 	%f27, %r34;
	add.f32 	%f28, %f26, %f27;
	mov.b32 	%r35, %f28;
	shfl.sync.down.b32	%r36|%p8, %r35, 2, 31, -1;
	mov.b32 	%f29, %r36;
	add.f32 	%f30, %f28, %f29;
	mov.b32 	%r37, %f30;
	shfl.sync.down.b32	%r38|%p9, %r37, 1, 31, -1;
	mov.b32 	%f31, %r38;
	add.f32 	%f4, %f30, %f31;
	and.b32  	%r10, %r84, 31;
	setp.ne.s32 	%p10, %r10, 0;
	shr.u32 	%r39, %r84, 3;
	and.b32  	%r40, %r39, 124;
	mov.u32 	%r41, _ZZN8pygpukit3ops2nn21groupnorm_bf16_kernelEPK13__nv_bfloat16S4_S4_PS2_iiiiifE10shared_sum;
	add.s32 	%r11, %r41, %r40;
	@%p10 bra 	$L__BB1_6;
	st.shared.f32 	[%r11], %f4;
$L__BB1_6:
	bar.sync 	0;
	setp.gt.u32 	%p12, %r84, 31;
	shl.b32 	%r42, %r84, 2;
	add.s32 	%r12, %r41, %r42;
	mov.pred 	%p40, 0;
	@%p12 bra 	$L__BB1_11;
	mov.u32 	%r44, %ntid.x;
	add.s32 	%r45, %r44, 31;
	shr.u32 	%r46, %r45, 5;
	setp.ge.u32 	%p13, %r84, %r46;
	mov.f32 	%f79, 0f00000000;
	@%p13 bra 	$L__BB1_9;
	ld.shared.f32 	%f79, [%r12];
$L__BB1_9:
	mov.b32 	%r47, %f79;
	shfl.sync.down.b32	%r48|%p15, %r47, 16, 31, -1;
	mov.b32 	%f33, %r48;
	add.f32 	%f34, %f79, %f33;
	mov.b32 	%r49, %f34;
	shfl.sync.down.b32	%r50|%p16, %r49, 8, 31, -1;
	mov.b32 	%f35, %r50;
	add.f32 	%f36, %f34, %f35;
	mov.b32 	%r51, %f36;
	shfl.sync.down.b32	%r52|%p17, %r51, 4, 31, -1;
	mov.b32 	%f37, %r52;
	add.f32 	%f38, %f36, %f37;
	mov.b32 	%r53, %f38;
	shfl.sync.down.b32	%r54|%p18, %r53, 2, 31, -1;
	mov.b32 	%f39, %r54;
	add.f32 	%f40, %f38, %f39;
	mov.b32 	%r55, %f40;
	shfl.sync.down.b32	%r56|%p19, %r55, 1, 31, -1;
	mov.b32 	%f41, %r56;
	add.f32 	%f7, %f40, %f41;
	setp.ne.s32 	%p20, %r84, 0;
	@%p20 bra 	$L__BB1_11;
	cvt.rn.f32.s32 	%f42, %r4;
	div.rn.f32 	%f43, %f7, %f42;
	st.shared.f32 	[_ZZN8pygpukit3ops2nn21groupnorm_bf16_kernelEPK13__nv_bfloat16S4_S4_PS2_iiiiifE4mean], %f43;
	mov.pred 	%p40, -1;
$L__BB1_11:
	setp.ge.s32 	%p22, %r84, %r4;
	bar.sync 	0;
	mov.f32 	%f81, 0f00000000;
	@%p22 bra 	$L__BB1_14;
	ld.shared.f32 	%f8, [_ZZN8pygpukit3ops2nn21groupnorm_bf16_kernelEPK13__nv_bfloat16S4_S4_PS2_iiiiifE4mean];
	mov.f32 	%f81, 0f00000000;
	mov.u32 	%r13, %ntid.x;
	mov.u32 	%r83, %r84;
$L__BB1_13:
	mul.wide.s32 	%rd16, %r83, 2;
	add.s64 	%rd17, %rd2, %rd16;
	ld.global.nc.u16 	%rs2, [%rd17];
	// begin inline asm
	{ cvt.f32.bf16 %f46, %rs2;}

	// end inline asm
	sub.f32 	%f47, %f46, %f8;
	fma.rn.f32 	%f81, %f47, %f47, %f81;
	add.s32 	%r83, %r83, %r13;
	setp.lt.s32 	%p23, %r83, %r4;
	@%p23 bra 	$L__BB1_13;
$L__BB1_14:
	setp.ne.s32 	%p24, %r10, 0;
	mov.b32 	%r57, %f81;
	shfl.sync.down.b32	%r58|%p25, %r57, 16, 31, -1;
	mov.b32 	%f48, %r58;
	add.f32 	%f49, %f81, %f48;
	mov.b32 	%r59, %f49;
	shfl.sync.down.b32	%r60|%p26, %r59, 8, 31, -1;
	mov.b32 	%f50, %r60;
	add.f32 	%f51, %f49, %f50;
	mov.b32 	%r61, %f51;
	shfl.sync.down.b32	%r62|%p27, %r61, 4, 31, -1;
	mov.b32 	%f52, %r62;
	add.f32 	%f53, %f51, %f52;
	mov.b32 	%r63, %f53;
	shfl.sync.down.b32	%r64|%p28, %r63, 2, 31, -1;
	mov.b32 	%f54, %r64;
	add.f32 	%f55, %f53, %f54;
	mov.b32 	%r65, %f55;
	shfl.sync.down.b32	%r66|%p29, %r65, 1, 31, -1;
	mov.b32 	%f56, %r66;
	add.f32 	%f83, %f55, %f56;
	@%p24 bra 	$L__BB1_16;
	st.shared.f32 	[%r11], %f83;
$L__BB1_16:
	setp.gt.u32 	%p30, %r84, 31;
	bar.sync 	0;
	@%p30 bra 	$L__BB1_20;
	mov.u32 	%r67, %ntid.x;
	add.s32 	%r68, %r67, 31;
	shr.u32 	%r69, %r68, 5;
	setp.ge.u32 	%p31, %r84, %r69;
	mov.f32 	%f82, 0f00000000;
	@%p31 bra 	$L__BB1_19;
	ld.shared.f32 	%f82, [%r12];
$L__BB1_19:
	mov.b32 	%r70, %f82;
	shfl.sync.down.b32	%r71|%p32, %r70, 16, 31, -1;
	mov.b32 	%f58, %r71;
	add.f32 	%f59, %f82, %f58;
	mov.b32 	%r72, %f59;
	shfl.sync.down.b32	%r73|%p33, %r72, 8, 31, -1;
	mov.b32 	%f60, %r73;
	add.f32 	%f61, %f59, %f60;
	mov.b32 	%r74, %f61;
	shfl.sync.down.b32	%r75|%p34, %r74, 4, 31, -1;
	mov.b32 	%f62, %r75;
	add.f32 	%f63, %f61, %f62;
	mov.b32 	%r76, %f63;
	shfl.sync.down.b32	%r77|%p35, %r76, 2, 31, -1;
	mov.b32 	%f64, %r77;
	add.f32 	%f65, %f63, %f64;
	mov.b32 	%r78, %f65;
	shfl.sync.down.b32	%r79|%p36, %r78, 1, 31, -1;
	mov.b32 	%f66, %r79;
	add.f32 	%f83, %f65, %f66;
$L__BB1_20:
	not.pred 	%p37, %p40;
	@%p37 bra 	$L__BB1_22;
	cvt.rn.f32.s32 	%f67, %r4;
	div.rn.f32 	%f68, %f83, %f67;
	add.f32 	%f69, %f19, %f68;
	rsqrt.approx.f32 	%f70, %f69;
	st.shared.f32 	[_ZZN8pygpukit3ops2nn21groupnorm_bf16_kernelEPK13__nv_bfloat16S4_S4_PS2_iiiiifE7inv_std], %f70;
$L__BB1_22:
	setp.ge.s32 	%p38, %r84, %r4;
	bar.sync 	0;
	@%p38 bra 	$L__BB1_25;
	ld.shared.f32 	%f17, [_ZZN8pygpukit3ops2nn21groupnorm_bf16_kernelEPK13__nv_bfloat16S4_S4_PS2_iiiiifE4mean];
	ld.shared.f32 	%f18, [_ZZN8pygpukit3ops2nn21groupnorm_bf16_kernelEPK13__nv_bfloat16S4_S4_PS2_iiiiifE7inv_std];
	mov.u32 	%r16, %ntid.x;
	cvta.to.global.u64 	%rd3, %rd7;
	cvta.to.global.u64 	%rd4, %rd8;
	cvta.to.global.u64 	%rd5, %rd9;
$L__BB1_24:
	div.s32 	%r80, %r84, %r3;
	add.s32 	%r81, %r80, %r5;
	cvt.s64.s32 	%rd18, %r84;
	mul.wide.s32 	%rd19, %r84, 2;
	add.s64 	%rd20, %rd2, %rd19;
	ld.global.nc.u16 	%rs3, [%rd20];
	// begin inline asm
	{ cvt.f32.bf16 %f71, %rs3;}

	// end inline asm
	sub.f32 	%f75, %f71, %f17;
	mul.f32 	%f76, %f75, %f18;
	mul.wide.s32 	%rd21, %r81, 2;
	add.s64 	%rd22, %rd3, %rd21;
	ld.global.nc.u16 	%rs4, [%rd22];
	// begin inline asm
	{ cvt.f32.bf16 %f72, %rs4;}

	// end inline asm
	add.s64 	%rd23, %rd4, %rd21;
	ld.global.nc.u16 	%rs5, [%rd23];
	// begin inline asm
	{ cvt.f32.bf16 %f73, %rs5;}

	// end inline asm
	fma.rn.f32 	%f74, %f76, %f72, %f73;
	// begin inline asm
	{  cvt.rn.bf16.f32 %rs6, %f74;}

	// end inline asm
	add.s64 	%rd24, %rd1, %rd18;
	shl.b64 	%rd25, %rd24, 1;
	add.s64 	%rd26, %rd5, %rd25;
	st.global.u16 	[%rd26], %rs6;
	add.s32 	%r84, %r84, %r16;
	setp.lt.s32 	%p39, %r84, %r4;
	@%p39 bra 	$L__BB1_24;
$L__BB1_25:
	ret;

}
	// .globl	_ZN8pygpukit3ops2nn20groupnorm_f16_kernelEPK6__halfS4_S4_PS2_iiiiif
.visible .entry _ZN8pygpukit3ops2nn20groupnorm_f16_kernelEPK6__halfS4_S4_PS2_iiiiif(
	.param .u64 .ptr .align 1 _ZN8pygpukit3ops2nn20groupnorm_f16_kernelEPK6__halfS4_S4_PS2_iiiiif_param_0,
	.param .u64 .ptr .align 1 _ZN8pygpukit3ops2nn20groupnorm_f16_kernelEPK6__halfS4_S4_PS2_iiiiif_param_1,
	.param .u64 .ptr .align 1 _ZN8pygpukit3ops2nn20groupnorm_f16_kernelEPK6__halfS4_S4_PS2_iiiiif_param_2,
	.param .u64 .ptr .align 1 _ZN8pygpukit3ops2nn20groupnorm_f16_kernelEPK6__halfS4_S4_PS2_iiiiif_param_3,
	.param .u32 _ZN8pygpukit3ops2nn20groupnorm_f16_kernelEPK6__halfS4_S4_PS2_iiiiif_param_4,
	.param .u32 _ZN8pygpukit3ops2nn20groupnorm_f16_kernelEPK6__halfS4_S4_PS2_iiiiif_param_5,
	.param .u32 _ZN8pygpukit3ops2nn20groupnorm_f16_kernelEPK6__halfS4_S4_PS2_iiiiif_param_6,
	.param .u32 _ZN8pygpukit3ops2nn20groupnorm_f16_kernelEPK6__halfS4_S4_PS2_iiiiif_param_7,
	.param .u32 _ZN8pygpukit3ops2nn20groupnorm_f16_kernelEPK6__halfS4_S4_PS2_iiiiif_param_8,
	.param .f32 _ZN8pygpukit3ops2nn20groupnorm_f16_kernelEPK6__halfS4_S4_PS2_iiiiif_param_9
)
{
	.reg .pred 	%p<41>;
	.reg .b16 	%rs<7>;
	.reg .b32 	%r<85>;
	.reg .b32 	%f<84>;
	.reg .b64 	%rd<27>;
	// demoted variable
	.shared .align 4 .b8 _ZZN8pygpukit3ops2nn20groupnorm_f16_kernelEPK6__halfS4_S4_PS2_iiiiifE10shared_sum[128];
	// demoted variable
	.shared .align 4 .f32 _ZZN8pygpukit3ops2nn20groupnorm_f16_kernelEPK6__halfS4_S4_PS2_iiiiifE4mean;
	// demoted variable
	.shared .align 4 .f32 _ZZN8pygpukit3ops2nn20groupnorm_f16_kernelEPK6__halfS4_S4_PS2_iiiiifE7inv_std;
	ld.param.u64 	%rd6, [_ZN8pygpukit3ops2nn20groupnorm_f16_kernelEPK6__halfS4_S4_PS2_iiiiif_param_0];
	ld.param.u64 	%rd7, [_ZN8pygpukit3ops2nn20groupnorm_f16_kernelEPK6__halfS4_S4_PS2_iiiiif_param_1];
	ld.param.u64 	%rd8, [_ZN8pygpukit3ops2nn20groupnorm_f16_kernelEPK6__halfS4_S4_PS2_iiiiif_param_2];
	ld.param.u64 	%rd9, [_ZN8pygpukit3ops2nn20groupnorm_f16_kernelEPK6__halfS4_S4_PS2_iiiiif_param_3];
	ld.param.u32 	%r23, [_ZN8pygpukit3ops2nn20groupnorm_f16_kernelEPK6__halfS4_S4_PS2_iiiiif_param_4];
	ld.param.u32 	%r19, [_ZN8pygpukit3ops2nn20groupnorm_f16_kernelEPK6__halfS4_S4_PS2_iiiiif_param_5];
	ld.param.u32 	%r20, [_ZN8pygpukit3ops2nn20groupnorm_f16_kernelEPK6__halfS4_S4_PS2_iiiiif_param_6];
	ld.param.u32 	%r21, [_ZN8pygpukit3ops2nn20groupnorm_f16_kernelEPK6__halfS4_S4_PS2_iiiiif_param_7];
	ld.param.u32 	%r22, [_ZN8pygpukit3ops2nn20groupnorm_f16_kernelEPK6__halfS4_S4_PS2_iiiiif_param_8];
	ld.param.f32 	%f19, [_ZN8pygpukit3ops2nn20groupnorm_f16_kernelEPK6__halfS4_S4_PS2_iiiiif_param_9];
	mov.u32 	%r1, %ctaid.x;
	div.u32 	%r2, %r1, %r22;
	setp.ge.s32 	%p2, %r2, %r23;
	@%p2 bra 	$L__BB2_25;
	cvta.to.global.u64 	%rd10, %rd6;
	div.s32 	%r24, %r19, %r22;
	mul.lo.s32 	%r3, %r21, %r20;
	mul.lo.s32 	%r4, %r3, %r24;
	rem.u32 	%r25, %r1, %r22;
	mul.lo.s32 	%r5, %r24, %r25;
	mul.lo.s32 	%r26, %r3, %r19;
	mul.lo.s32 	%r27, %r26, %r2;
	cvt.s64.s32 	%rd11, %r27;
	mul.lo.s32 	%r28, %r3, %r5;
	cvt.s64.s32 	%rd12, %r28;
	add.s64 	%rd1, %rd12, %rd11;
	shl.b64 	%rd13, %rd1, 1;
	add.s64 	%rd2, %rd10, %rd13;
	mov.u32 	%r84, %tid.x;
	setp.ge.s32 	%p3, %r84, %r4;
	mov.f32 	%f78, 0f00000000;
	@%p3 bra 	$L__BB2_4;
	mov.f32 	%f78, 0f00000000;
	mov.u32 	%r7, %ntid.x;
	mov.u32 	%r82, %r84;
$L__BB2_3:
	mul.wide.s32 	%rd14, %r82, 2;
	add.s64 	%rd15, %rd2, %rd14;
	ld.global.nc.u16 	%rs1, [%rd15];
	// begin inline asm
	{  cvt.f32.f16 %f22, %rs1;}

	// end inline asm
	add.f32 	%f78, %f78, %f22;
	add.s32 	%r82, %r82, %r7;
	setp.lt.s32 	%p4, %r82, %r4;
	@%p4 bra 	$L__BB2_3;
$L__BB2_4:
	mov.b32 	%r29, %f78;
	shfl.sync.down.b32	%r30|%p5, %r29, 16, 31, -1;
	mov.b32 	%f23, %r30;
	add.f32 	%f24, %f78, %f23;
	mov.b32 	%r31, %f24;
	shfl.sync.down.b32	%r32|%p6, %r31, 8, 31, -1;
	mov.b32 	%f25, %r32;
	add.f32 	%f26, %f24, %f25;
	mov.b32 	%r33, %f26;
	shfl.sync.down.b32	%r34|%p7, %r33, 4, 31, -1;
	mov.b32 	%f27, %r34;
	add.f32 	%f28, %f26, %f27;
	mov.b32 	%r35, %f28;
	shfl.sync.down.b32	%r36|%p8, %r35, 2, 31, -1;
	mov.b32 	%f29, %r36;
	add.f32 	%f30, %f28, %f29;
	mov.b32 	%r37, %f30;
	shfl.sync.down.b32	%r38|%p9, %r37, 1, 31, -1;
	mov.b32 	%f31, %r38;
	add.f32 	%f4, %f30, %f31;
	and.b32  	%r10, %r84, 31;
	setp.ne.s32 	%p10, %r10, 0;
	shr.u32 	%r39, %r84, 3;
	and.b32  	%r40, %r39, 124;
	mov.u32 	%r41, _ZZN8pygpukit3ops2nn20groupnorm_f16_kernelEPK6__halfS4_S4_PS2_iiiiifE10shared_sum;
	add.s32 	%r11, %r41, %r40;
	@%p10 bra 	$L__BB2_6;
	st.shared.f32 	[%r11], %f4;
$L__BB2_6:
	bar.sync 	0;
	setp.gt.u32 	%p12, %r84, 31;
	shl.b32 	%r42, %r84, 2;
	add.s32 	%r12, %r41, %r42;
	mov.pred 	%p40, 0;
	@%p12 bra 	$L__BB2_11;
	mov.u32 	%r44, %ntid.x;
	add.s32 	%r45, %r44, 31;
	shr.u32 	%r46, %r45, 5;
	setp.ge.u32 	%p13, %r84, %r46;
	mov.f32 	%f79, 0f00000000;
	@%p13 bra 	$L__BB2_9;
	ld.shared.f32 	%f79, [%r12];
$L__BB2_9:
	mov.b32 	%r47, %f79;
	shfl.sync.down.b32	%r48|%p15, %r47, 16, 31, -1;
	mov.b32 	%f33, %r48;
	add.f32 	%f34, %f79, %f33;
	mov.b32 	%r49, %f34;
	shfl.sync.down.b32	%r50|%p16, %r49, 8, 31, -1;
	mov.b32 	%f35, %r50;
	add.f32 	%f36, %f34, %f35;
	mov.b32 	%r51, %f36;
	shfl.sync.down.b32	%r52|%p17, %r51, 4, 31, -1;
	mov.b32 	%f37, %r52;
	add.f32 	%f38, %f36, %f37;
	mov.b32 	%r53, %f38;
	shfl.sync.down.b32	%r54|%p18, %r53, 2, 31, -1;
	mov.b32 	%f39, %r54;
	add.f32 	%f40, %f38, %f39;
	mov.b32 	%r55, %f40;
	shfl.sync.down.b32	%r56|%p19, %r55, 1, 31, -1;
	mov.b32 	%f41, %r56;
	add.f32 	%f7, %f40, %f41;
	setp.ne.s32 	%p20, %r84, 0;
	@%p20 bra 	$L__BB2_11;
	cvt.rn.f32.s32 	%f42, %r4;
	div.rn.f32 	%f43, %f7, %f42;
	st.shared.f32 	[_ZZN8pygpukit3ops2nn20groupnorm_f16_kernelEPK6__halfS4_S4_PS2_iiiiifE4mean], %f43;
	mov.pred 	%p40, -1;
$L__BB2_11:
	setp.ge.s32 	%p22, %r84, %r4;
	bar.sync 	0;
	mov.f32 	%f81, 0f00000000;
	@%p22 bra 	$L__BB2_14;
	ld.shared.f32 	%f8, [_ZZN8pygpukit3ops2nn20groupnorm_f16_kernelEPK6__halfS4_S4_PS2_iiiiifE4mean];
	mov.f32 	%f81, 0f00000000;
	mov.u32 	%r13, %ntid.x;
	mov.u32 	%r83, %r84;
$L__BB2_13:
	mul.wide.s32 	%rd16, %r83, 2;
	add.s64 	%rd17, %rd2, %rd16;
	ld.global.nc.u16 	%rs2, [%rd17];
	// begin inline asm
	{  cvt.f32.f16 %f46, %rs2;}

	// end inline asm
	sub.f32 	%f47, %f46, %f8;
	fma.rn.f32 	%f81, %f47, %f47, %f81;
	add.s32 	%r83, %r83, %r13;
	setp.lt.s32 	%p23, %r83, %r4;
	@%p23 bra 	$L__BB2_13;
$L__BB2_14:
	setp.ne.s32 	%p24, %r10, 0;
	mov.b32 	%r57, %f81;
	shfl.sync.down.b32	%r58|%p25, %r57, 16, 31, -1;
	mov.b32 	%f48, %r58;
	add.f32 	%f49, %f81, %f48;
	mov.b32 	%r59, %f49;
	shfl.sync.down.b32	%r60|%p26, %r59, 8, 31, -1;
	mov.b32 	%f50, %r60;
	add.f32 	%f51, %f49, %f50;
	mov.b32 	%r61, %f51;
	shfl.sync.down.b32	%r62|%p27, %r61, 4, 31, -1;
	mov.b32 	%f52, %r62;
	add.f32 	%f53, %f51, %f52;
	mov.b32 	%r63, %f53;
	shfl.sync.down.b32	%r64|%p28, %r63, 2, 31, -1;
	mov.b32 	%f54, %r64;
	add.f32 	%f55, %f53, %f54;
	mov.b32 	%r65, %f55;
	shfl.sync.down.b32	%r66|%p29, %r65, 1, 31, -1;
	mov.b32 	%f56, %r66;
	add.f32 	%f83, %f55, %f56;
	@%p24 bra 	$L__BB2_16;
	st.shared.f32 	[%r11], %f83;
$L__BB2_16:
	setp.gt.u32 	%p30, %r84, 31;
	bar.sync 	0;
	@%p30 bra 	$L__BB2_20;
	mov.u32 	%r67, %ntid.x;
	add.s32 	%r68, %r67, 31;
	shr.u32 	%r69, %r68, 5;
	setp.ge.u32 	%p31, %r84, %r69;
	mov.f32 	%f82, 0f00000000;
	@%p31 bra 	$L__BB2_19;
	ld.shared.f32 	%f82, [%r12];
$L__BB2_19:
	mov.b32 	%r70, %f82;
	shfl.sync.down.b32	%r71|%p32, %r70, 16, 31, -1;
	mov.b32 	%f58, %r71;
	add.f32 	%f59, %f82, %f58;
	mov.b32 	%r72, %f59;
	shfl.sync.down.b32	%r73|%p33, %r72, 8, 31, -1;
	mov.b32 	%f60, %r73;
	add.f32 	%f61, %f59, %f60;
	mov.b32 	%r74, %f61;
	shfl.sync.down.b32	%r75|%p34, %r74, 4, 31, -1;
	mov.b32 	%f62, %r75;
	add.f32 	%f63, %f61, %f62;
	mov.b32 	%r76, %f63;
	shfl.sync.down.b32	%r77|%p35, %r76, 2, 31, -1;
	mov.b32 	%f64, %r77;
	add.f32 	%f65, %f63, %f64;
	mov.b32 	%r78, %f65;
	shfl.sync.down.b32	%r79|%p36, %r78, 1, 31, -1;
	mov.b32 	%f66, %r79;
	add.f32 	%f83, %f65, %f66;
$L__BB2_20:
	not.pred 	%p37, %p40;
	@%p37 bra 	$L__BB2_22;
	cvt.rn.f32.s32 	%f67, %r4;
	div.rn.f32 	%f68, %f83, %f67;
	add.f32 	%f69, %f19, %f68;
	rsqrt.approx.f32 	%f70, %f69;
	st.shared.f32 	[_ZZN8pygpukit3ops2nn20groupnorm_f16_kernelEPK6__halfS4_S4_PS2_iiiiifE7inv_std], %f70;
$L__BB2_22:
	setp.ge.s32 	%p38, %r84, %r4;
	bar.sync 	0;
	@%p38 bra 	$L__BB2_25;
	ld.shared.f32 	%f17, [_ZZN8pygpukit3ops2nn20groupnorm_f16_kernelEPK6__halfS4_S4_PS2_iiiiifE4mean];
	ld.shared.f32 	%f18, [_ZZN8pygpukit3ops2nn20groupnorm_f16_kernelEPK6__halfS4_S4_PS2_iiiiifE7inv_std];
	mov.u32 	%r16, %ntid.x;
	cvta.to.global.u64 	%rd3, %rd7;
	cvta.to.global.u64 	%rd4, %rd8;
	cvta.to.global.u64 	%rd5, %rd9;
$L__BB2_24:
	div.s32 	%r80, %r84, %r3;
	add.s32 	%r81, %r80, %r5;
	cvt.s64.s32 	%rd18, %r84;
	mul.wide.s32 	%rd19, %r84, 2;
	add.s64 	%rd20, %rd2, %rd19;
	ld.global.nc.u16 	%rs3, [%rd20];
	// begin inline asm
	{  cvt.f32.f16 %f71, %rs3;}

	// end inline asm
	sub.f32 	%f75, %f71, %f17;
	mul.f32 	%f76, %f75, %f18;
	mul.wide.s32 	%rd21, %r81, 2;
	add.s64 	%rd22, %rd3, %rd21;
	ld.global.nc.u16 	%rs4, [%rd22];
	// begin inline asm
	{  cvt.f32.f16 %f72, %rs4;}

	// end inline asm
	add.s64 	%rd23, %rd4, %rd21;
	ld.global.nc.u16 	%rs5, [%rd23];
	// begin inline asm
	{  cvt.f32.f16 %f73, %rs5;}

	// end inline asm
	fma.rn.f32 	%f74, %f76, %f72, %f73;
	// begin inline asm
	{  cvt.rn.f16.f32 %rs6, %f74;}

	// end inline asm
	add.s64 	%rd24, %rd1, %rd18;
	shl.b64 	%rd25, %rd24, 1;
	add.s64 	%rd26, %rd5, %rd25;
	st.global.u16 	[%rd26], %rs6;
	add.s32 	%r84, %r84, %r16;
	setp.lt.s32 	%p39, %r84, %r4;
	@%p39 bra 	$L__BB2_24;
$L__BB2_25:
	ret;

}


// ===== COMPILED SASS (sm_100) =====

	.target	sm_100

	.elftype	@"ET_EXEC"


//--------------------- .note.nv.tkinfo           --------------------------
	.section	.note.nv.tkinfo,"",@"SHT_NOTE"
	.sectionflags	@"SHF_NOTE_NV_TKINFO"
	.tkinfo
        /*0018*/ 	.word	0x00000002
        /*0030*/ 	.string	""
        /*0030*/ 	.string	"ptxas"
        /*0030*/ 	.string	"Cuda compilation tools, release 13.0, V13.0.88"
        /*0030*/ 	.string	"Build cuda_13.0.r13.0/compiler.36424714_0"
        /*0030*/ 	.string	"-arch sm_100 -m 64 "



//--------------------- .note.nv.cuinfo           --------------------------
	.section	.note.nv.cuinfo,"",@"SHT_NOTE"
	.sectionflags	@"SHF_NOTE_NV_CUINFO"
        /*0018*/ 	.short	0x0002
        /*001a*/ 	.short	0x0064
        /*001c*/ 	.short	0x0082
	.zero		2


//--------------------- .nv.info                  --------------------------
	.section	.nv.info,"",@"SHT_CUDA_INFO"
	.align	4


	//----- nvinfo : EIATTR_REGCOUNT
	.align		4
        /*0000*/ 	.byte	0x04, 0x2f
        /*0002*/ 	.short	(.L_1 - .L_0)
	.align		4
.L_0:
        /*0004*/ 	.word	index@(_ZN8pygpukit3ops2nn20groupnorm_f32_kernelEPKfS3_S3_Pfiiiiif)
        /*0008*/ 	.word	0x0000001f


	//----- nvinfo : EIATTR_FRAME_SIZE
	.align		4
.L_1:
        /*000c*/ 	.byte	0x04, 0x11
        /*000e*/ 	.short	(.L_3 - .L_2)
	.align		4
.L_2:
        /*0010*/ 	.word	index@($__internal_2_$__cuda_sm3x_div_rn_noftz_f32_slowpath)
        /*0014*/ 	.word	0x00000000


	//----- nvinfo : EIATTR_FRAME_SIZE
	.align		4
.L_3:
        /*0018*/ 	.byte	0x04, 0x11
        /*001a*/ 	.short	(.L_5 - .L_4)
	.align		4
.L_4:
        /*001c*/ 	.word	index@(_ZN8pygpukit3ops2nn20groupnorm_f32_kernelEPKfS3_S3_Pfiiiiif)
        /*0020*/ 	.word	0x00000000


	//----- nvinfo : EIATTR_REGCOUNT
	.align		4
.L_5:
        /*0024*/ 	.byte	0x04, 0x2f
        /*0026*/ 	.short	(.L_7 - .L_6)
	.align		4
.L_6:
        /*0028*/ 	.word	index@(_ZN8pygpukit3ops2nn21groupnorm_bf16_kernelEPK13__nv_bfloat16S4_S4_PS2_iiiiif)
        /*002c*/ 	.word	0x0000001e


	//----- nvinfo : EIATTR_FRAME_SIZE
	.align		4
.L_7:
        /*0030*/ 	.byte	0x04, 0x11
        /*0032*/ 	.short	(.L_9 - .L_8)
	.align		4
.L_8:
        /*0034*/ 	.word	index@($__internal_1_$__cuda_sm3x_div_rn_noftz_f32_slowpath)
        /*0038*/ 	.word	0x00000000


	//----- nvinfo : EIATTR_FRAME_SIZE
	.align		4
.L_9:
        /*003c*/ 	.byte	0x04, 0x11
        /*003e*/ 	.short	(.L_11 - .L_10)
	.align		4
.L_10:
        /*0040*/ 	.word	index@(_ZN8pygpukit3ops2nn21groupnorm_bf16_kernelEPK13__nv_bfloat16S4_S4_PS2_iiiiif)
        /*0044*/ 	.word	0x00000000


	//----- nvinfo : EIATTR_REGCOUNT
	.align		4
.L_11:
        /*0048*/ 	.byte	0x04, 0x2f
        /*004a*/ 	.short	(.L_13 - .L_12)
	.align		4
.L_12:
        /*004c*/ 	.word	index@(_ZN8pygpukit3ops2nn20groupnorm_f16_kernelEPK6__halfS4_S4_PS2_iiiiif)
        /*0050*/ 	.word	0x0000001e


	//----- nvinfo : EIATTR_FRAME_SIZE
	.align		4
.L_13:
        /*0054*/ 	.byte	0x04, 0x11
        /*0056*/ 	.short	(.L_15 - .L_14)
	.align		4
.L_14:
        /*0058*/ 	.word	index@($__internal_0_$__cuda_sm3x_div_rn_noftz_f32_slowpath)
        /*005c*/ 	.word	0x00000000


	//----- nvinfo : EIATTR_FRAME_SIZE
	.align		4
.L_15:
        /*0060*/ 	.byte	0x04, 0x11
        /*0062*/ 	.short	(.L_17 - .L_16)
	.align		4
.L_16:
        /*0064*/ 	.word	index@(_ZN8pygpukit3ops2nn20groupnorm_f16_kernelEPK6__halfS4_S4_PS2_iiiiif)
        /*0068*/ 	.word	0x00000000


	//----- nvinfo : EIATTR_MIN_STACK_SIZE
	.align		4
.L_17:
        /*006c*/ 	.byte	0x04, 0x12
        /*006e*/ 	.short	(.L_19 - .L_18)
	.align		4
.L_18:
        /*0070*/ 	.word	index@(_ZN8pygpukit3ops2nn20groupnorm_f16_kernelEPK6__halfS4_S4_PS2_iiiiif)
        /*0074*/ 	.word	0x00000000


	//----- nvinfo : EIATTR_MIN_STACK_SIZE
	.align		4
.L_19:
        /*0078*/ 	.byte	0x04, 0x12
        /*007a*/ 	.short	(.L_21 - .L_20)
	.align		4
.L_20:
        /*007c*/ 	.word	index@(_ZN8pygpukit3ops2nn21groupnorm_bf16_kernelEPK13__nv_bfloat16S4_S4_PS2_iiiiif)
        /*0080*/ 	.word	0x00000000


	//----- nvinfo : EIATTR_MIN_STACK_SIZE
	.align		4
.L_21:
        /*0084*/ 	.byte	0x04, 0x12
        /*0086*/ 	.short	(.L_23 - .L_22)
	.align		4
.L_22:
        /*0088*/ 	.word	index@(_ZN8pygpukit3ops2nn20groupnorm_f32_kernelEPKfS3_S3_Pfiiiiif)
        /*008c*/ 	.word	0x00000000
.L_23:


//--------------------- .nv.compat                --------------------------
	.section	.nv.compat,"",@"SHT_CUDA_COMPAT_INFO"
	.align	4
        /*0000*/ 	.byte	0x02, 0x09, 0x00, 0x00, 0x02, 0x02, 0x01, 0x00, 0x02, 0x05, 0x05, 0x00, 0x03, 0x07, 0x01, 0x01
        /*0010*/ 	.byte	0x02, 0x03, 0x00, 0x00, 0x02, 0x06, 0x01, 0x00, 0x04, 0x0b, 0x08, 0x00, 0x01, 0x00, 0x00, 0x00
        /*0020*/ 	.byte	0x00, 0x00, 0x00, 0x00


//--------------------- .nv.info._ZN8pygpukit3ops2nn20groupnorm_f16_kernelEPK6__halfS4_S4_PS2_iiiiif --------------------------
	.section	.nv.info._ZN8pygpukit3ops2nn20groupnorm_f16_kernelEPK6__halfS4_S4_PS2_iiiiif,"",@"SHT_CUDA_INFO"
	.sectionflags	@""
	.align	4


	//----- nvinfo : EIATTR_CUDA_API_VERSION
	.align		4
        /*0000*/ 	.byte	0x04, 0x37
        /*0002*/ 	.short	(.L_25 - .L_24)
.L_24:
        /*0004*/ 	.word	0x00000082


	//----- nvinfo : EIATTR_KPARAM_INFO
	.align		4
.L_25:
        /*0008*/ 	.byte	0x04, 0x17
        /*000a*/ 	.short	(.L_27 - .L_26)
.L_26:
        /*000c*/ 	.word	0x00000000
        /*0010*/ 	.short	0x0009
        /*0012*/ 	.short	0x0034
        /*0014*/ 	.byte	0x00, 0xf0, 0x11, 0x00


	//----- nvinfo : EIATTR_KPARAM_INFO
	.align		4
.L_27:
        /*0018*/ 	.byte	0x04, 0x17
        /*001a*/ 	.short	(.L_29 - .L_28)
.L_28:
        /*001c*/ 	.word	0x00000000
        /*0020*/ 	.short	0x0008
        /*0022*/ 	.short	0x0030
        /*0024*/ 	.byte	0x00, 0xf0, 0x11, 0x00


	//----- nvinfo : EIATTR_KPARAM_INFO
	.align		4
.L_29:
        /*0028*/ 	.byte	0x04, 0x17
        /*002a*/ 	.short	(.L_31 - .L_30)
.L_30:
        /*002c*/ 	.word	0x00000000
        /*0030*/ 	.short	0x0007
        /*0032*/ 	.short	0x002c
        /*0034*/ 	.byte	0x00, 0xf0, 0x11, 0x00


	//----- nvinfo : EIATTR_KPARAM_INFO
	.align		4
.L_31:
        /*0038*/ 	.byte	0x04, 0x17
        /*003a*/ 	.short	(.L_33 - .L_32)
.L_32:
        /*003c*/ 	.word	0x00000000
        /*0040*/ 	.short	0x0006
        /*0042*/ 	.short	0x0028
        /*0044*/ 	.byte	0x00, 0xf0, 0x11, 0x00


	//----- nvinfo : EIATTR_KPARAM_INFO
	.align		4
.L_33:
        /*0048*/ 	.byte	0x04, 0x17
        /*004a*/ 	.short	(.L_35 - .L_34)
.L_34:
        /*004c*/ 	.word	0x00000000
        /*0050*/ 	.short	0x0005
        /*0052*/ 	.short	0x0024
        /*0054*/ 	.byte	0x00, 0xf0, 0x11, 0x00


	//----- nvinfo : EIATTR_KPARAM_INFO
	.align		4
.L_35:
        /*0058*/ 	.byte	0x04, 0x17
        /*005a*/ 	.short	(.L_37 - .L_36)
.L_36:
        /*005c*/ 	.word	0x00000000
        /*0060*/ 	.short	0x0004
        /*0062*/ 	.short	0x0020
        /*0064*/ 	.byte	0x00, 0xf0, 0x11, 0x00


	//----- nvinfo : EIATTR_KPARAM_INFO
	.align		4
.L_37:
        /*0068*/ 	.byte	0x04, 0x17
        /*006a*/ 	.short	(.L_39 - .L_38)
.L_38:
        /*006c*/ 	.word	0x00000000
        /*0070*/ 	.short	0x0003
        /*0072*/ 	.short	0x0018
        /*0074*/ 	.byte	0x00, 0xf5, 0x21, 0x00


	//----- nvinfo : EIATTR_KPARAM_INFO
	.align		4
.L_39:
        /*0078*/ 	.byte	0x04, 0x17
        /*007a*/ 	.short	(.L_41 - .L_40)
.L_40:
        /*007c*/ 	.word	0x00000000
        /*0080*/ 	.short	0x0002
        /*0082*/ 	.short	0x0010
        /*0084*/ 	.byte	0x00, 0xf5, 0x21, 0x00


	//----- nvinfo : EIATTR_KPARAM_INFO
	.align		4
.L_41:
        /*0088*/ 	.byte	0x04, 0x17
        /*008a*/ 	.short	(.L_43 - .L_42)
.L_42:
        /*008c*/ 	.word	0x00000000
        /*0090*/ 	.short	0x0001
        /*0092*/ 	.short	0x0008
        /*0094*/ 	.byte	0x00, 0xf5, 0x21, 0x00


	//----- nvinfo : EIATTR_KPARAM_INFO
	.align		4
.L_43:
        /*0098*/ 	.byte	0x04, 0x17
        /*009a*/ 	.short	(.L_45 - .L_44)
.L_44:
        /*009c*/ 	.word	0x00000000
        /*00a0*/ 	.short	0x0000
        /*00a2*/ 	.short	0x0000
        /*00a4*/ 	.byte	0x00, 0xf5, 0x21, 0x00


	//----- nvinfo : EIATTR_SPARSE_MMA_MASK
	.align		4
.L_45:
        /*00a8*/ 	.byte	0x03, 0x50
        /*00aa*/ 	.short	0x0000


	//----- nvinfo : EIATTR_MAXREG_COUNT
	.align		4
        /*00ac*/ 	.byte	0x03, 0x1b
        /*00ae*/ 	.short	0x00ff


	//----- nvinfo : EIATTR_NUM_BARRIERS
	.align		4
        /*00b0*/ 	.byte	0x02, 0x4c
        /*00b2*/ 	.byte	0x01
	.zero		1


	//----- nvinfo : EIATTR_MERCURY_ISA_VERSION
	.align		4
        /*00b4*/ 	.byte	0x03, 0x5f
        /*00b6*/ 	.short	0x0101


	//----- nvinfo : EIATTR_COOP_GROUP_MASK_REGIDS
	.align		4
        /*00b8*/ 	.byte	0x04, 0x29
        /*00ba*/ 	.short	(.L_47 - .L_46)


	//   ....[0]....
.L_46:
        /*00bc*/ 	.word	0xffffffff


	//   ....[1]....
        /*00c0*/ 	.word	0xffffffff


	//   ....[2]....
        /*00c4*/ 	.word	0xffffffff


	//   ....[3]....
        /*00c8*/ 	.word	0xffffffff


	//   ....[4]....
        /*00cc*/ 	.word	0xffffffff


	//   ....[5]....
        /*00d0*/ 	.word	0xffffffff


	//   ....[6]....
        /*00d4*/ 	.word	0xffffffff


	//   ....[7]....
        /*00d8*/ 	.word	0xffffffff


	//   ....[8]....
        /*00dc*/ 	.word	0xffffffff


	//   ....[9]....
        /*00e0*/ 	.word	0xffffffff


	//   ....[10]....
        /*00e4*/ 	.word	0xffffffff


	//   ....[11]....
        /*00e8*/ 	.word	0xffffffff


	//   ....[12]....
        /*00ec*/ 	.word	0xffffffff


	//   ....[13]....
        /*00f0*/ 	.word	0xffffffff


	//   ....[14]....
        /*00f4*/ 	.word	0xffffffff


	//   ....[15]....
        /*00f8*/ 	.word	0xffffffff


	//   ....[16]....
        /*00fc*/ 	.word	0xffffffff


	//   ....[17]....
        /*0100*/ 	.word	0xffffffff


	//   ....[18]....
        /*0104*/ 	.word	0xffffffff


	//   ....[19]....
        /*0108*/ 	.word	0xffffffff


	//   ....[20]....
        /*010c*/ 	.word	0x05000013


	//   ....[21]....
        /*0110*/ 	.word	0x05000013


	//   ....[22]....
        /*0114*/ 	.word	0x05000013


	//   ....[23]....
        /*0118*/ 	.word	0x05000013


	//   ....[24]....
        /*011c*/ 	.word	0x05000013


	//   ....[25]....
        /*0120*/ 	.word	0x05000013


	//   ....[26]....
        /*0124*/ 	.word	0x05000013


	//   ....[27]....
        /*0128*/ 	.word	0x05000013


	//   ....[28]....
        /*012c*/ 	.word	0x05000013


	//   ....[29]....
        /*0130*/ 	.word	0x05000013


	//----- nvinfo : EIATTR_COOP_GROUP_INSTR_OFFSETS
	.align		4
.L_47:
        /*0134*/ 	.byte	0x04, 0x28
        /*0136*/ 	.short	(.L_49 - .L_48)


	//   ....[0]....
.L_48:
        /*0138*/ 	.word	0x00000520


	//   ....[1]....
        /*013c*/ 	.word	0x00000590


	//   ....[2]....
        /*0140*/ 	.word	0x000005d0


	//   ....[3]....
        /*0144*/ 	.word	0x00000610


	//   ....[4]....
        /*0148*/ 	.word	0x00000640


	//   ....[5]....
        /*014c*/ 	.word	0x00000720


	//   ....[6]....
        /*0150*/ 	.word	0x00000740


	//   ....[7]....
        /*0154*/ 	.word	0x00000760


	//   ....[8]....
        /*0158*/ 	.word	0x00000780


	//   ....[9]....
        /*015c*/ 	.word	0x000007a0


	//   ....[10]....
        /*0160*/ 	.word	0x00000a60


	//   ....[11]....
        /*0164*/ 	.word	0x00000aa0


	//   ....[12]....
        /*0168*/ 	.word	0x00000ac0


	//   ....[13]....
        /*016c*/ 	.word	0x00000ae0


	//   ....[14]....
        /*0170*/ 	.word	0x00000b00


	//   ....[15]....
        /*0174*/ 	.word	0x00000be0


	//   ....[16]....
        /*0178*/ 	.word	0x00000c00


	//   ....[17]....
        /*017c*/ 	.word	0x00000c20


	//   ....[18]....
        /*0180*/ 	.word	0x00000c40


	//   ....[19]....
        /*0184*/ 	.word	0x00000c60


	//   ....[20]....
        /*0188*/ 	.word	0x00001220


	//   ....[21]....
        /*018c*/ 	.word	0x00001290


	//   ....[22]....
        /*0190*/ 	.word	0x00001300


	//   ....[23]....
        /*0194*/ 	.word	0x00001370


	//   ....[24]....
        /*0198*/ 	.word	0x000013e0


	//   ....[25]....
        /*019c*/ 	.word	0x00001450


	//   ....[26]....
        /*01a0*/ 	.word	0x000014c0


	//   ....[27]....
        /*01a4*/ 	.word	0x00001530


	//   ....[28]....
        /*01a8*/ 	.word	0x000015a0


	//   ....[29]....
        /*01ac*/ 	.word	0x00001610


	//----- nvinfo : EIATTR_VRC_CTA_INIT_COUNT
	.align		4
.L_49:
        /*01b0*/ 	.byte	0x02, 0x4a
	.zero		1
	.zero		1


	//----- nvinfo : EIATTR_EXIT_INSTR_OFFSETS
	.align		4
        /*01b4*/ 	.byte	0x04, 0x1c
        /*01b6*/ 	.short	(.L_51 - .L_50)


	//   ....[0]....
.L_50:
        /*01b8*/ 	.word	0x00000180


	//   ....[1]....
        /*01bc*/ 	.word	0x00000e70


	//   ....[2]....
        /*01c0*/ 	.word	0x000011d0


	//----- nvinfo : EIATTR_CRS_STACK_SIZE
	.align		4
.L_51:
        /*01c4*/ 	.byte	0x04, 0x1e
        /*01c6*/ 	.short	(.L_53 - .L_52)
.L_52:
        /*01c8*/ 	.word	0x00000000


	//----- nvinfo : EIATTR_CBANK_PARAM_SIZE
	.align		4
.L_53:
        /*01cc*/ 	.byte	0x03, 0x19
        /*01ce*/ 	.short	0x0038


	//----- nvinfo : EIATTR_PARAM_CBANK
	.align		4
        /*01d0*/ 	.byte	0x04, 0x0a
        /*01d2*/ 	.short	(.L_55 - .L_54)
	.align		4
.L_54:
        /*01d4*/ 	.word	index@(.nv.constant0._ZN8pygpukit3ops2nn20groupnorm_f16_kernelEPK6__halfS4_S4_PS2_iiiiif)
        /*01d8*/ 	.short	0x0380
        /*01da*/ 	.short	0x0038


	//----- nvinfo : EIATTR_SW_WAR
	.align		4
.L_55:
        /*01dc*/ 	.byte	0x04, 0x36
        /*01de*/ 	.short	(.L_57 - .L_56)
.L_56:
        /*01e0*/ 	.word	0x00000008
.L_57:


//--------------------- .nv.info._ZN8pygpukit3ops2nn21groupnorm_bf16_kernelEPK13__nv_bfloat16S4_S4_PS2_iiiiif --------------------------
	.section	.nv.info._ZN8pygpukit3ops2nn21groupnorm_bf16_kernelEPK13__nv_bfloat16S4_S4_PS2_iiiiif,"",@"SHT_CUDA_INFO"
	.sectionflags	@""
	.align	4


	//----- nvinfo : EIATTR_CUDA_API_VERSION
	.align		4
        /*0000*/ 	.byte	0x04, 0x37
        /*0002*/ 	.short	(.L_59 - .L_58)
.L_58:
        /*0004*/ 	.word	0x00000082


	//----- nvinfo : EIATTR_KPARAM_INFO
	.align		4
.L_59:
        /*0008*/ 	.byte	0x04, 0x17
        /*000a*/ 	.short	(.L_61 - .L_60)
.L_60:
        /*000c*/ 	.word	0x00000000
        /*0010*/ 	.short	0x0009
        /*0012*/ 	.short	0x0034
        /*0014*/ 	.byte	0x00, 0xf0, 0x11, 0x00


	//----- nvinfo : EIATTR_KPARAM_INFO
	.align		4
.L_61:
        /*0018*/ 	.byte	0x04, 0x17
        /*001a*/ 	.short	(.L_63 - .L_62)
.L_62:
        /*001c*/ 	.word	0x00000000
        /*0020*/ 	.short	0x0008
        /*0022*/ 	.short	0x0030
        /*0024*/ 	.byte	0x00, 0xf0, 0x11, 0x00


	//----- nvinfo : EIATTR_KPARAM_INFO
	.align		4
.L_63:
        /*0028*/ 	.byte	0x04, 0x17
        /*002a*/ 	.short	(.L_65 - .L_64)
.L_64:
        /*002c*/ 	.word	0x00000000
        /*0030*/ 	.short	0x0007
        /*0032*/ 	.short	0x002c
        /*0034*/ 	.byte	0x00, 0xf0, 0x11, 0x00


	//----- nvinfo : EIATTR_KPARAM_INFO
	.align		4
.L_65:
        /*0038*/ 	.byte	0x04, 0x17
        /*003a*/ 	.short	(.L_67 - .L_66)
.L_66:
        /*003c*/ 	.word	0x00000000
        /*0040*/ 	.short	0x0006
        /*0042*/ 	.short	0x0028
        /*0044*/ 	.byte	0x00, 0xf0, 0x11, 0x00


	//----- nvinfo : EIATTR_KPARAM_INFO
	.align		4
.L_67:
        /*0048*/ 	.byte	0x04, 0x17
        /*004a*/ 	.short	(.L_69 - .L_68)
.L_68:
        /*004c*/ 	.word	0x00000000
        /*0050*/ 	.short	0x0005
        /*0052*/ 	.short	0x0024
        /*0054*/ 	.byte	0x00, 0xf0, 0x11, 0x00


	//----- nvinfo : EIATTR_KPARAM_INFO
	.align		4
.L_69:
        /*0058*/ 	.byte	0x04, 0x17
        /*005a*/ 	.short	(.L_71 - .L_70)
.L_70:
        /*005c*/ 	.word	0x00000000
        /*0060*/ 	.short	0x0004
        /*0062*/ 	.short	0x0020
        /*0064*/ 	.byte	0x00, 0xf0, 0x11, 0x00


	//----- nvinfo : EIATTR_KPARAM_INFO
	.align		4
.L_71:
        /*0068*/ 	.byte	0x04, 0x17
        /*006a*/ 	.short	(.L_73 - .L_72)
.L_72:
        /*006c*/ 	.word	0x00000000
        /*0070*/ 	.short	0x0003
        /*0072*/ 	.short	0x0018
        /*0074*/ 	.byte	0x00, 0xf5, 0x21, 0x00


	//----- nvinfo : EIATTR_KPARAM_INFO
	.align		4
.L_73:
        /*0078*/ 	.byte	0x04, 0x17
        /*007a*/ 	.short	(.L_75 - .L_74)
.L_74:
        /*007c*/ 	.word	0x00000000
        /*0080*/ 	.short	0x0002
        /*0082*/ 	.short	0x0010
        /*0084*/ 	.byte	0x00, 0xf5, 0x21, 0x00


	//----- nvinfo : EIATTR_KPARAM_INFO
	.align		4
.L_75:
        /*0088*/ 	.byte	0x04, 0x17
        /*008a*/ 	.short	(.L_77 - .L_76)
.L_76:
        /*008c*/ 	.word	0x00000000
        /*0090*/ 	.short	0x0001
        /*0092*/ 	.short	0x0008
        /*0094*/ 	.byte	0x00, 0xf5, 0x21, 0x00


	//----- nvinfo : EIATTR_KPARAM_INFO
	.align		4
.L_77:
        /*0098*/ 	.byte	0x04, 0x17
        /*009a*/ 	.short	(.L_79 - .L_78)
.L_78:
        /*009c*/ 	.word	0x00000000
        /*00a0*/ 	.short	0x0000
        /*00a2*/ 	.short	0x0000
        /*00a4*/ 	.byte	0x00, 0xf5, 0x21, 0x00


	//----- nvinfo : EIATTR_SPARSE_MMA_MASK
	.align		4
.L_79:
        /*00a8*/ 	.byte	0x03, 0x50
        /*00aa*/ 	.short	0x0000


	//----- nvinfo : EIATTR_MAXREG_COUNT
	.align		4
        /*00ac*/ 	.byte	0x03, 0x1b
        /*00ae*/ 	.short	0x00ff


	//----- nvinfo : EIATTR_NUM_BARRIERS
	.align		4
        /*00b0*/ 	.byte	0x02, 0x4c
        /*00b2*/ 	.byte	0x01
	.zero		1


	//----- nvinfo : EIATTR_MERCURY_ISA_VERSION
	.align		4
        /*00b4*/ 	.byte	0x03, 0x5f
        /*00b6*/ 	.short	0x0101


	//----- nvinfo : EIATTR_COOP_GROUP_MASK_REGIDS
	.align		4
        /*00b8*/ 	.byte	0x04, 0x29
        /*00ba*/ 	.short	(.L_81 - .L_80)


	//   ....[0]....
.L_80:
        /*00bc*/ 	.word	0xffffffff


	//   ....[1]....
        /*00c0*/ 	.word	0xffffffff


	//   ....[2]....
        /*00c4*/ 	.word	0xffffffff


	//   ....[3]....
        /*00c8*/ 	.word	0xffffffff


	//   ....[4]....
        /*00cc*/ 	.word	0xffffffff


	//   ....[5]....
        /*00d0*/ 	.word	0xffffffff


	//   ....[6]....
        /*00d4*/ 	.word	0xffffffff


	//   ....[7]....
        /*00d8*/ 	.word	0xffffffff


	//   ....[8]....
        /*00dc*/ 	.word	0xffffffff


	//   ....[9]....
        /*00e0*/ 	.word	0xffffffff


	//   ....[10]....
        /*00e4*/ 	.word	0xffffffff


	//   ....[11]....
        /*00e8*/ 	.word	0xffffffff


	//   ....[12]....
        /*00ec*/ 	.word	0xffffffff


	//   ....[13]....
        /*00f0*/ 	.word	0xffffffff


	//   ....[14]....
        /*00f4*/ 	.word	0xffffffff


	//   ....[15]....
        /*00f8*/ 	.word	0xffffffff


	//   ....[16]....
        /*00fc*/ 	.word	0xffffffff


	//   ....[17]....
        /*0100*/ 	.word	0xffffffff


	//   ....[18]....
        /*0104*/ 	.word	0xffffffff


	//   ....[19]....
        /*0108*/ 	.word	0xffffffff


	//   ....[20]....
        /*010c*/ 	.word	0x05000013


	//   ....[21]....
        /*0110*/ 	.word	0x05000013


	//   ....[22]....
        /*0114*/ 	.word	0x05000013


	//   ....[23]....
        /*0118*/ 	.word	0x05000013


	//   ....[24]....
        /*011c*/ 	.word	0x05000013


	//   ....[25]....
        /*0120*/ 	.word	0x05000013


	//   ....[26]....
        /*0124*/ 	.word	0x05000013


	//   ....[27]....
        /*0128*/ 	.word	0x05000013


	//   ....[28]....
        /*012c*/ 	.word	0x05000013


	//   ....[29]....
        /*0130*/ 	.word	0x05000013


	//----- nvinfo : EIATTR_COOP_GROUP_INSTR_OFFSETS
	.align		4
.L_81:
        /*0134*/ 	.byte	0x04, 0x28
        /*0136*/ 	.short	(.L_83 - .L_82)


	//   ....[0]....
.L_82:
        /*0138*/ 	.word	0x00000520


	//   ....[1]....
        /*013c*/ 	.word	0x00000590


	//   ....[2]....
        /*0140*/ 	.word	0x000005d0


	//   ....[3]....
        /*0144*/ 	.word	0x00000610


	//   ....[4]....
        /*0148*/ 	.word	0x00000640


	//   ....[5]....
        /*014c*/ 	.word	0x00000720


	//   ....[6]....
        /*0150*/ 	.word	0x00000740


	//   ....[7]....
        /*0154*/ 	.word	0x00000760


	//   ....[8]....
        /*0158*/ 	.word	0x00000780


	//   ....[9]....
        /*015c*/ 	.word	0x000007a0


	//   ....[10]....
        /*0160*/ 	.word	0x00000a60


	//   ....[11]....
        /*0164*/ 	.word	0x00000aa0


	//   ....[12]....
        /*0168*/ 	.word	0x00000ac0


	//   ....[13]....
        /*016c*/ 	.word	0x00000ae0


	//   ....[14]....
        /*0170*/ 	.word	0x00000b00


	//   ....[15]....
        /*0174*/ 	.word	0x00000be0


	//   ....[16]....
        /*0178*/ 	.word	0x00000c00


	//   ....[17]....
        /*017c*/ 	.word	0x00000c20


	//   ....[18]....
        /*0180*/ 	.word	0x00000c40


	//   ....[19]....
        /*0184*/ 	.word	0x00000c60


	//   ....[20]....
        /*0188*/ 	.word	0x00001220


	//   ....[21]....
        /*018c*/ 	.word	0x00001290


	//   ....[22]....
        /*0190*/ 	.word	0x00001300


	//   ....[23]....
        /*0194*/ 	.word	0x00001370


	//   ....[24]....
        /*0198*/ 	.word	0x000013e0


	//   ....[25]....
        /*019c*/ 	.word	0x00001450


	//   ....[26]....
        /*01a0*/ 	.word	0x000014c0


	//   ....[27]....
        /*01a4*/ 	.word	0x00001530


	//   ....[28]....
        /*01a8*/ 	.word	0x000015a0


	//   ....[29]....
        /*01ac*/ 	.word	0x00001610


	//----- nvinfo : EIATTR_VRC_CTA_INIT_COUNT
	.align		4
.L_83:
        /*01b0*/ 	.byte	0x02, 0x4a
	.zero		1
	.zero		1


	//----- nvinfo : EIATTR_EXIT_INSTR_OFFSETS
	.align		4
        /*01b4*/ 	.byte	0x04, 0x1c
        /*01b6*/ 	.short	(.L_85 - .L_84)


	//   ....[0]....
.L_84:
        /*01b8*/ 	.word	0x00000180


	//   ....[1]....
        /*01bc*/ 	.word	0x00000e70


	//   ....[2]....
        /*01c0*/ 	.word	0x000011d0


	//----- nvinfo : EIATTR_CRS_STACK_SIZE
	.align		4
.L_85:
        /*01c4*/ 	.byte	0x04, 0x1e
        /*01c6*/ 	.short	(.L_87 - .L_86)
.L_86:
        /*01c8*/ 	.word	0x00000000


	//----- nvinfo : EIATTR_CBANK_PARAM_SIZE
	.align		4
.L_87:
        /*01cc*/ 	.byte	0x03, 0x19
        /*01ce*/ 	.short	0x0038


	//----- nvinfo : EIATTR_PARAM_CBANK
	.align		4
        /*01d0*/ 	.byte	0x04, 0x0a
        /*01d2*/ 	.short	(.L_89 - .L_88)
	.align		4
.L_88:
        /*01d4*/ 	.word	index@(.nv.constant0._ZN8pygpukit3ops2nn21groupnorm_bf16_kernelEPK13__nv_bfloat16S4_S4_PS2_iiiiif)
        /*01d8*/ 	.short	0x0380
        /*01da*/ 	.short	0x0038


	//----- nvinfo : EIATTR_SW_WAR
	.align		4
.L_89:
        /*01dc*/ 	.byte	0x04, 0x36
        /*01de*/ 	.short	(.L_91 - .L_90)
.L_90:
        /*01e0*/ 	.word	0x00000008
.L_91:


//--------------------- .nv.info._ZN8pygpukit3ops2nn20groupnorm_f32_kernelEPKfS3_S3_Pfiiiiif --------------------------
	.section	.nv.info._ZN8pygpukit3ops2nn20groupnorm_f32_kernelEPKfS3_S3_Pfiiiiif,"",@"SHT_CUDA_INFO"
	.sectionflags	@""
	.align	4


	//----- nvinfo : EIATTR_CUDA_API_VERSION
	.align		4
        /*0000*/ 	.byte	0x04, 0x37
        /*0002*/ 	.short	(.L_93 - .L_92)
.L_92:
        /*0004*/ 	.word	0x00000082


	//----- nvinfo : EIATTR_KPARAM_INFO
	.align		4
.L_93:
        /*0008*/ 	.byte	0x04, 0x17
        /*000a*/ 	.short	(.L_95 - .L_94)
.L_94:
        /*000c*/ 	.word	0x00000000
        /*0010*/ 	.short	0x0009
        /*0012*/ 	.short	0x0034
        /*0014*/ 	.byte	0x00, 0xf0, 0x11, 0x00


	//----- nvinfo : EIATTR_KPARAM_INFO
	.align		4
.L_95:
        /*0018*/ 	.byte	0x04, 0x17
        /*001a*/ 	.short	(.L_97 - .L_96)
.L_96:
        /*001c*/ 	.word	0x00000000
        /*0020*/ 	.short	0x0008
        /*0022*/ 	.short	0x0030
        /*0024*/ 	.byte	0x00, 0xf0, 0x11, 0x00


	//----- nvinfo : EIATTR_KPARAM_INFO
	.align		4
.L_97:
        /*0028*/ 	.byte	0x04, 0x17
        /*002a*/ 	.short	(.L_99 - .L_98)
.L_98:
        /*002c*/ 	.word	0x00000000
        /*0030*/ 	.short	0x0007
        /*0032*/ 	.short	0x002c
        /*0034*/ 	.byte	0x00, 0xf0, 0x11, 0x00


	//----- nvinfo : EIATTR_KPARAM_INFO
	.align		4
.L_99:
        /*0038*/ 	.byte	0x04, 0x17
        /*003a*/ 	.short	(.L_101 - .L_100)
.L_100:
        /*003c*/ 	.word	0x00000000
        /*0040*/ 	.short	0x0006
        /*0042*/ 	.short	0x0028
        /*0044*/ 	.byte	0x00, 0xf0, 0x11, 0x00


	//----- nvinfo : EIATTR_KPARAM_INFO
	.align		4
.L_101:
        /*0048*/ 	.byte	0x04, 0x17
        /*004a*/ 	.short	(.L_103 - .L_102)
.L_102:
        /*004c*/ 	.word	0x00000000
        /*0050*/ 	.short	0x0005
        /*0052*/ 	.short	0x0024
        /*0054*/ 	.byte	0x00, 0xf0, 0x11, 0x00


	//----- nvinfo : EIATTR_KPARAM_INFO
	.align		4
.L_103:
        /*0058*/ 	.byte	0x04, 0x17
        /*005a*/ 	.short	(.L_105 - .L_104)
.L_104:
        /*005c*/ 	.word	0x00000000
        /*0060*/ 	.short	0x0004
        /*0062*/ 	.short	0x0020
        /*0064*/ 	.byte	0x00, 0xf0, 0x11, 0x00


	//----- nvinfo : EIATTR_KPARAM_INFO
	.align		4
.L_105:
        /*0068*/ 	.byte	0x04, 0x17
        /*006a*/ 	.short	(.L_107 - .L_106)
.L_106:
        /*006c*/ 	.word	0x00000000
        /*0070*/ 	.short	0x0003
        /*0072*/ 	.short	0x0018
        /*0074*/ 	.byte	0x00, 0xf5, 0x21, 0x00


	//----- nvinfo : EIATTR_KPARAM_INFO
	.align		4
.L_107:
        /*0078*/ 	.byte	0x04, 0x17
        /*007a*/ 	.short	(.L_109 - .L_108)
.L_108:
        /*007c*/ 	.word	0x00000000
        /*0080*/ 	.short	0x0002
        /*0082*/ 	.short	0x0010
        /*0084*/ 	.byte	0x00, 0xf5, 0x21, 0x00


	//----- nvinfo : EIATTR_KPARAM_INFO
	.align		4
.L_109:
        /*0088*/ 	.byte	0x04, 0x17
        /*008a*/ 	.short	(.L_111 - .L_110)
.L_110:
        /*008c*/ 	.word	0x00000000
        /*0090*/ 	.short	0x0001
        /*0092*/ 	.short	0x0008
        /*0094*/ 	.byte	0x00, 0xf5, 0x21, 0x00


	//----- nvinfo : EIATTR_KPARAM_INFO
	.align		4
.L_111:
        /*0098*/ 	.byte	0x04, 0x17
        /*009a*/ 	.short	(.L_113 - .L_112)
.L_112:
        /*009c*/ 	.word	0x00000000
        /*00a0*/ 	.short	0x0000
        /*00a2*/ 	.short	0x0000
        /*00a4*/ 	.byte	0x00, 0xf5, 0x21, 0x00


	//----- nvinfo : EIATTR_SPARSE_MMA_MASK
	.align		4
.L_113:
        /*00a8*/ 	.byte	0x03, 0x50
        /*00aa*/ 	.short	0x0000


	//----- nvinfo : EIATTR_MAXREG_COUNT
	.align		4
        /*00ac*/ 	.byte	0x03, 0x1b
        /*00ae*/ 	.short	0x00ff


	//----- nvinfo : EIATTR_NUM_BARRIERS
	.align		4
        /*00b0*/ 	.byte	0x02, 0x4c
        /*00b2*/ 	.byte	0x01
	.zero		1


	//----- nvinfo : EIATTR_MERCURY_ISA_VERSION
	.align		4
        /*00b4*/ 	.byte	0x03, 0x5f
        /*00b6*/ 	.short	0x0101


	//----- nvinfo : EIATTR_COOP_GROUP_MASK_REGIDS
	.align		4
        /*00b8*/ 	.byte	0x04, 0x29
        /*00ba*/ 	.short	(.L_115 - .L_114)


	//   ....[0]....
.L_114:
        /*00bc*/ 	.word	0xffffffff


	//   ....[1]....
        /*00c0*/ 	.word	0xffffffff


	//   ....[2]....
        /*00c4*/ 	.word	0xffffffff


	//   ....[3]....
        /*00c8*/ 	.word	0xffffffff


	//   ....[4]....
        /*00cc*/ 	.word	0xffffffff


	//   ....[5]....
        /*00d0*/ 	.word	0xffffffff


	//   ....[6]....
        /*00d4*/ 	.word	0xffffffff


	//   ....[7]....
        /*00d8*/ 	.word	0xffffffff


	//   ....[8]....
        /*00dc*/ 	.word	0xffffffff


	//   ....[9]....
        /*00e0*/ 	.word	0xffffffff


	//   ....[10]....
        /*00e4*/ 	.word	0xffffffff


	//   ....[11]....
        /*00e8*/ 	.word	0xffffffff


	//   ....[12]....
        /*00ec*/ 	.word	0xffffffff


	//   ....[13]....
        /*00f0*/ 	.word	0xffffffff


	//   ....[14]....
        /*00f4*/ 	.word	0xffffffff


	//   ....[15]....
        /*00f8*/ 	.word	0xffffffff


	//   ....[16]....
        /*00fc*/ 	.word	0xffffffff


	//   ....[17]....
        /*0100*/ 	.word	0xffffffff


	//   ....[18]....
        /*0104*/ 	.word	0xffffffff


	//   ....[19]....
        /*0108*/ 	.word	0xffffffff


	//   ....[20]....
        /*010c*/ 	.word	0x05000013


	//   ....[21]....
        /*0110*/ 	.word	0x05000013


	//   ....[22]....
        /*0114*/ 	.word	0x05000013


	//   ....[23]....
        /*0118*/ 	.word	0x05000013


	//   ....[24]....
        /*011c*/ 	.word	0x05000013


	//   ....[25]....
        /*0120*/ 	.word	0x05000013


	//   ....[26]....
        /*0124*/ 	.word	0x05000013


	//   ....[27]....
        /*0128*/ 	.word	0x05000013


	//   ....[28]....
        /*012c*/ 	.word	0x05000013


	//   ....[29]....
        /*0130*/ 	.word	0x05000013


	//----- nvinfo : EIATTR_COOP_GROUP_INSTR_OFFSETS
	.align		4
.L_115:
        /*0134*/ 	.byte	0x04, 0x28
        /*0136*/ 	.short	(.L_117 - .L_116)


	//   ....[0]....
.L_116:
        /*0138*/ 	.word	0x00000510


	//   ....[1]....
        /*013c*/ 	.word	0x00000580


	//   ....[2]....
        /*0140*/ 	.word	0x000005c0


	//   ....[3]....
        /*0144*/ 	.word	0x00000600


	//   ....[4]....
        /*0148*/ 	.word	0x00000630


	//   ....[5]....
        /*014c*/ 	.word	0x00000710


	//   ....[6]....
        /*0150*/ 	.word	0x00000730


	//   ....[7]....
        /*0154*/ 	.word	0x00000750


	//   ....[8]....
        /*0158*/ 	.word	0x00000770


	//   ....[9]....
        /*015c*/ 	.word	0x00000790


	//   ....[10]....
        /*0160*/ 	.word	0x00000a40


	//   ....[11]....
        /*0164*/ 	.word	0x00000a80


	//   ....[12]....
        /*0168*/ 	.word	0x00000aa0


	//   ....[13]....
        /*016c*/ 	.word	0x00000ac0


	//   ....[14]....
        /*0170*/ 	.word	0x00000ae0


	//   ....[15]....
        /*0174*/ 	.word	0x00000bc0


	//   ....[16]....
        /*0178*/ 	.word	0x00000be0


	//   ....[17]....
        /*017c*/ 	.word	0x00000c00


	//   ....[18]....
        /*0180*/ 	.word	0x00000c20


	//   ....[19]....
        /*0184*/ 	.word	0x00000c40


	//   ....[20]....
        /*0188*/ 	.word	0x000011c0


	//   ....[21]....
        /*018c*/ 	.word	0x00001230


	//   ....[22]....
        /*0190*/ 	.word	0x000012a0


	//   ....[23]....
        /*0194*/ 	.word	0x00001310


	//   ....[24]....
        /*0198*/ 	.word	0x00001380


	//   ....[25]....
        /*019c*/ 	.word	0x000013f0


	//   ....[26]....
        /*01a0*/ 	.word	0x00001460


	//   ....[27]....
        /*01a4*/ 	.word	0x000014d0


	//   ....[28]....
        /*01a8*/ 	.word	0x00001540


	//   ....[29]....
        /*01ac*/ 	.word	0x000015b0


	//----- nvinfo : EIATTR_VRC_CTA_INIT_COUNT
	.align		4
.L_117:
        /*01b0*/ 	.byte	0x02, 0x4a
	.zero		1
	.zero		1


	//----- nvinfo : EIATTR_EXIT_INSTR_OFFSETS
	.align		4
        /*01b4*/ 	.byte	0x04, 0x1c
        /*01b6*/ 	.short	(.L_119 - .L_118)


	//   ....[0]....
.L_118:
        /*01b8*/ 	.word	0x00000180


	//   ....[1]....
        /*01bc*/ 	.word	0x00000e50


	//   ....[2]....
        /*01c0*/ 	.word	0x00001170


	//----- nvinfo : EIATTR_CRS_STACK_SIZE
	.align		4
.L_119:
        /*01c4*/ 	.byte	0x04, 0x1e
        /*01c6*/ 	.short	(.L_121 - .L_120)
.L_120:
        /*01c8*/ 	.word	0x00000000


	//----- nvinfo : EIATTR_CBANK_PARAM_SIZE
	.align		4
.L_121:
        /*01cc*/ 	.byte	0x03, 0x19
        /*01ce*/ 	.short	0x0038


	//----- nvinfo : EIATTR_PARAM_CBANK
	.align		4
        /*01d0*/ 	.byte	0x04, 0x0a
        /*01d2*/ 	.short	(.L_123 - .L_122)
	.align		4
.L_122:
        /*01d4*/ 	.word	index@(.nv.constant0._ZN8pygpukit3ops2nn20groupnorm_f32_kernelEPKfS3_S3_Pfiiiiif)
        /*01d8*/ 	.short	0x0380
        /*01da*/ 	.short	0x0038


	//----- nvinfo : EIATTR_SW_WAR
	.align		4
.L_123:
        /*01dc*/ 	.byte	0x04, 0x36
        /*01de*/ 	.short	(.L_125 - .L_124)
.L_124:
        /*01e0*/ 	.word	0x00000008
.L_125:


//--------------------- .nv.callgraph             --------------------------
	.section	.nv.callgraph,"",@"SHT_CUDA_CALLGRAPH"
	.align	4
	.sectionentsize	8
	.align		4
        /*0000*/ 	.word	0x00000000
	.align		4
        /*0004*/ 	.word	0xffffffff
	.align		4
        /*0008*/ 	.word	0x00000000
	.align		4
        /*000c*/ 	.word	0xfffffffe
	.align		4
        /*0010*/ 	.word	0x00000000
	.align		4
        /*0014*/ 	.word	0xfffffffd
	.align		4
        /*0018*/ 	.word	0x00000000
	.align		4
        /*001c*/ 	.word	0xfffffffc


//--------------------- .text._ZN8pygpukit3ops2nn20groupnorm_f16_kernelEPK6__halfS4_S4_PS2_iiiiif --------------------------
	.section	.text._ZN8pygpukit3ops2nn20groupnorm_f16_kernelEPK6__halfS4_S4_PS2_iiiiif,"ax",@progbits
	.align	128
        .global         _ZN8pygpukit3ops2nn20groupnorm_f16_kernelEPK6__halfS4_S4_PS2_iiiiif
        .type           _ZN8pygpukit3ops2nn20groupnorm_f16_kernelEPK6__halfS4_S4_PS2_iiiiif,@function
        .size           _ZN8pygpukit3ops2nn20groupnorm_f16_kernelEPK6__halfS4_S4_PS2_iiiiif,(.L_x_123 - _ZN8pygpukit3ops2nn20groupnorm_f16_kernelEPK6__halfS4_S4_PS2_iiiiif)
        .other          _ZN8pygpukit3ops2nn20groupnorm_f16_kernelEPK6__halfS4_S4_PS2_iiiiif,@"STO_CUDA_ENTRY STV_DEFAULT"
_ZN8pygpukit3ops2nn20groupnorm_f16_kernelEPK6__halfS4_S4_PS2_iiiiif:
.text._ZN8pygpukit3ops2nn20groupnorm_f16_kernelEPK6__halfS4_S4_PS2_iiiiif:
[----:B------:R-:W-:Y:S08]  /*0000*/  LDC R1, c[0x0][0x37c] ;  /* 0x0000df00ff017b82 */ /* 0x000ff00000000800 */
[----:B------:R-:W0:Y:S08]  /*0010*/  LDC R0, c[0x0][0x3b0] ;  /* 0x0000ec00ff007b82 */ /* 0x000e300000000800 */
[----:B------:R-:W1:Y:S01]  /*0020*/  S2UR UR4, SR_CTAID.X ;  /* 0x00000000000479c3 */ /* 0x000e620000002500 */
[----:B0-----:R-:W0:Y:S01]  /*0030*/  I2F.U32.RP R4, R0 ;  /* 0x0000000000047306 */ /* 0x001e220000209000 */
[----:B------:R-:W-:-:S07]  /*0040*/  LOP3.LUT R9, RZ, R0, RZ, 0x33, !PT ;  /* 0x00000000ff097212 */ /* 0x000fce00078e33ff */
[----:B0-----:R-:W0:Y:S02]  /*0050*/  MUFU.RCP R4, R4 ;  /* 0x0000000400047308 */ /* 0x001e240000001000 */
[----:B0-----:R-:W-:-:S06]  /*0060*/  VIADD R2, R4, 0xffffffe ;  /* 0x0ffffffe04027836 */ /* 0x001fcc0000000000 */
[----:B------:R0:W2:Y:S02]  /*0070*/  F2I.FTZ.U32.TRUNC.NTZ R3, R2 ;  /* 0x0000000200037305 */ /* 0x0000a4000021f000 */
[----:B0-----:R-:W-:Y:S02]  /*0080*/  HFMA2 R2, -RZ, RZ, 0, 0 ;  /* 0x00000000ff027431 */ /* 0x001fe400000001ff */
[----:B--2---:R-:W-:-:S04]  /*0090*/  IMAD.MOV R5, RZ, RZ, -R3 ;  /* 0x000000ffff057224 */ /* 0x004fc800078e0a03 */
[----:B------:R-:W-:-:S04]  /*00a0*/  IMAD R5, R5, R0, RZ ;  /* 0x0000000005057224 */ /* 0x000fc800078e02ff */
[----:B------:R-:W-:-:S06]  /*00b0*/  IMAD.HI.U32 R3, R3, R5, R2 ;  /* 0x0000000503037227 */ /* 0x000fcc00078e0002 */
[----:B-1----:R-:W-:-:S04]  /*00c0*/  IMAD.HI.U32 R6, R3, UR4, RZ ;  /* 0x0000000403067c27 */ /* 0x002fc8000f8e00ff */
[----:B------:R-:W-:-:S04]  /*00d0*/  IMAD.MOV R11, RZ, RZ, -R6 ;  /* 0x000000ffff0b7224 */ /* 0x000fc800078e0a06 */
[----:B------:R-:W-:Y:S01]  /*00e0*/  IMAD R11, R0, R11, UR4 ;  /* 0x00000004000b7e24 */ /* 0x000fe2000f8e020b */
[----:B------:R-:W0:Y:S04]  /*00f0*/  LDCU UR4, c[0x0][0x3a0] ;  /* 0x00007400ff0477ac */ /* 0x000e280008000800 */
[----:B------:R-:W-:-:S13]  /*0100*/  ISETP.GE.U32.AND P1, PT, R11, R0, PT ;  /* 0x000000000b00720c */ /* 0x000fda0003f26070 */
[----:B------:R-:W-:Y:S01]  /*0110*/  @P1 IMAD.IADD R11, R11, 0x1, -R0 ;  /* 0x000000010b0b1824 */ /* 0x000fe200078e0a00 */
[----:B------:R-:W-:Y:S02]  /*0120*/  @P1 IADD3 R6, PT, PT, R6, 0x1, RZ ;  /* 0x0000000106061810 */ /* 0x000fe40007ffe0ff */
[----:B------:R-:W-:Y:S02]  /*0130*/  ISETP.NE.U32.AND P1, PT, R0, RZ, PT ;  /* 0x000000ff0000720c */ /* 0x000fe40003f25070 */
[----:B------:R-:W-:-:S13]  /*0140*/  ISETP.GE.U32.AND P0, PT, R11, R0, PT ;  /* 0x000000000b00720c */ /* 0x000fda0003f06070 */
[----:B------:R-:W-:-:S05]  /*0150*/  @P0 VIADD R6, R6, 0x1 ;  /* 0x0000000106060836 */ /* 0x000fca0000000000 */
[----:B------:R-:W-:-:S04]  /*0160*/  SEL R3, R9, R6, !P1 ;  /* 0x0000000609037207 */ /* 0x000fc80004800000 */
[----:B0-----:R-:W-:-:S13]  /*0170*/  ISETP.GE.AND P2, PT, R3, UR4, PT ;  /* 0x0000000403007c0c */ /* 0x001fda000bf46270 */
[----:B------:R-:W-:Y:S05]  /*0180*/  @P2 EXIT ;  /* 0x000000000000294d */ /* 0x000fea0003800000 */
[----:B------:R-:W-:Y:S01]  /*0190*/  IABS R7, R0 ;  /* 0x0000000000077213 */ /* 0x000fe20000000000 */
[----:B------:R-:W0:Y:S01]  /*01a0*/  LDC R15, c[0x0][0x3a4] ;  /* 0x0000e900ff0f7b82 */ /* 0x000e220000000800 */
[----:B------:R-:W1:Y:S01]  /*01b0*/  LDCU.64 UR6, c[0x0][0x358] ;  /* 0x00006b00ff0677ac */ /* 0x000e620008000a00 */
[----:B------:R-:W-:Y:S01]  /*01c0*/  BSSY.RECONVERGENT B0, `(.L_x_0) ;  /* 0x0000035000007945 */ /* 0x000fe20003800200 */
[----:B------:R-:W2:Y:S08]  /*01d0*/  I2F.RP R2, R7 ;  /* 0x0000000700027306 */ /* 0x000eb00000209400 */
[----:B--2---:R-:W2:Y:S02]  /*01e0*/  MUFU.RCP R2, R2 ;  /* 0x0000000200027308 */ /* 0x004ea40000001000 */
[----:B--2---:R-:W-:-:S06]  /*01f0*/  VIADD R4, R2, 0xffffffe ;  /* 0x0ffffffe02047836 */ /* 0x004fcc0000000000 */
[----:B------:R2:W3:Y:S02]  /*0200*/  F2I.FTZ.U32.TRUNC.NTZ R5, R4 ;  /* 0x0000000400057305 */ /* 0x0004e4000021f000 */
[----:B--2---:R-:W-:Y:S01]  /*0210*/  IMAD.MOV.U32 R4, RZ, RZ, RZ ;  /* 0x000000ffff047224 */ /* 0x004fe200078e00ff */
[----:B---3--:R-:W-:-:S05]  /*0220*/  IADD3 R6, PT, PT, RZ, -R5, RZ ;  /* 0x80000005ff067210 */ /* 0x008fca0007ffe0ff */
[----:B------:R-:W-:Y:S01]  /*0230*/  IMAD R13, R6, R7, RZ ;  /* 0x00000007060d7224 */ /* 0x000fe200078e02ff */
[----:B0-----:R-:W-:-:S03]  /*0240*/  IABS R6, R15 ;  /* 0x0000000f00067213 */ /* 0x001fc60000000000 */
[----:B------:R-:W-:Y:S02]  /*0250*/  IMAD.HI.U32 R5, R5, R13, R4 ;  /* 0x0000000d05057227 */ /* 0x000fe400078e0004 */
[----:B------:R-:W0:Y:S04]  /*0260*/  LDC.64 R12, c[0x0][0x3a8] ;  /* 0x0000ea00ff0c7b82 */ /* 0x000e280000000a00 */
[----:B------:R-:W-:-:S04]  /*0270*/  IMAD.HI.U32 R5, R5, R6, RZ ;  /* 0x0000000605057227 */ /* 0x000fc800078e00ff */
[----:B------:R-:W-:-:S04]  /*0280*/  IMAD.MOV R2, RZ, RZ, -R5 ;  /* 0x000000ffff027224 */ /* 0x000fc800078e0a05 */
[----:B------:R-:W-:-:S05]  /*0290*/  IMAD R2, R7, R2, R6 ;  /* 0x0000000207027224 */ /* 0x000fca00078e0206 */
[----:B------:R-:W-:-:S13]  /*02a0*/  ISETP.GT.U32.AND P4, PT, R7, R2, PT ;  /* 0x000000020700720c */ /* 0x000fda0003f84070 */
[----:B------:R-:W-:Y:S01]  /*02b0*/  @!P4 IADD3 R2, PT, PT, R2, -R7, RZ ;  /* 0x800000070202c210 */ /* 0x000fe20007ffe0ff */
[----:B------:R-:W-:-:S03]  /*02c0*/  @!P4 VIADD R5, R5, 0x1 ;  /* 0x000000010505c836 */ /* 0x000fc60000000000 */
[----:B------:R-:W-:Y:S02]  /*02d0*/  ISETP.GE.U32.AND P3, PT, R2, R7, PT ;  /* 0x000000070200720c */ /* 0x000fe40003f66070 */
[----:B------:R-:W-:Y:S01]  /*02e0*/  LOP3.LUT R2, R15, R0, RZ, 0x3c, !PT ;  /* 0x000000000f027212 */ /* 0x000fe200078e3cff */
[----:B------:R-:W2:Y:S03]  /*02f0*/  S2R R7, SR_TID.X ;  /* 0x0000000000077919 */ /* 0x000ea60000002100 */
[----:B------:R-:W-:-:S07]  /*0300*/  ISETP.GE.AND P2, PT, R2, RZ, PT ;  /* 0x000000ff0200720c */ /* 0x000fce0003f46270 */
[----:B------:R-:W-:Y:S01]  /*0310*/  @P3 VIADD R5, R5, 0x1 ;  /* 0x0000000105053836 */ /* 0x000fe20000000000 */
[----:B------:R-:W-:Y:S01]  /*0320*/  ISETP.NE.AND P3, PT, R0, RZ, PT ;  /* 0x000000ff0000720c */ /* 0x000fe20003f65270 */
[----:B------:R-:W-:-:S03]  /*0330*/  IMAD.IADD R0, R11, 0x1, -R0 ;  /* 0x000000010b007824 */ /* 0x000fc600078e0a00 */
[----:B------:R-:W-:Y:S02]  /*0340*/  MOV R2, R5 ;  /* 0x0000000500027202 */ /* 0x000fe40000000f00 */
[----:B------:R-:W3:Y:S03]  /*0350*/  LDC.64 R4, c[0x0][0x380] ;  /* 0x0000e000ff047b82 */ /* 0x000ee60000000a00 */
[----:B------:R-:W-:-:S05]  /*0360*/  @!P2 IMAD.MOV R2, RZ, RZ, -R2 ;  /* 0x000000ffff02a224 */ /* 0x000fca00078e0a02 */
[----:B------:R-:W-:Y:S01]  /*0370*/  SEL R8, R9, R2, !P3 ;  /* 0x0000000209087207 */ /* 0x000fe20005800000 */
[----:B0-----:R-:W-:Y:S01]  /*0380*/  IMAD R2, R13, R12, RZ ;  /* 0x0000000c0d027224 */ /* 0x001fe200078e02ff */
[----:B------:R-:W-:-:S03]  /*0390*/  @P1 SEL R9, R0, R11, P0 ;  /* 0x0000000b00091207 */ /* 0x000fc60000000000 */
[----:B------:R-:W-:Y:S02]  /*03a0*/  IMAD R0, R2, R15, RZ ;  /* 0x0000000f02007224 */ /* 0x000fe400078e02ff */
[----:B------:R-:W-:Y:S02]  /*03b0*/  IMAD R9, R8, R9, RZ ;  /* 0x0000000908097224 */ /* 0x000fe400078e02ff */
[----:B------:R-:W-:Y:S02]  /*03c0*/  IMAD R0, R3, R0, RZ ;  /* 0x0000000003007224 */ /* 0x000fe400078e02ff */
[----:B------:R-:W-:Y:S02]  /*03d0*/  IMAD R11, R2, R9, RZ ;  /* 0x00000009020b7224 */ /* 0x000fe400078e02ff */
[----:B------:R-:W-:-:S03]  /*03e0*/  IMAD R8, R8, R2, RZ ;  /* 0x0000000208087224 */ /* 0x000fc600078e02ff */
[----:B------:R-:W-:Y:S02]  /*03f0*/  SHF.R.S32.HI R3, RZ, 0x1f, R11 ;  /* 0x0000001fff037819 */ /* 0x000fe4000001140b */
[----:B------:R-:W-:-:S04]  /*0400*/  IADD3 R6, P0, PT, R0, R11, RZ ;  /* 0x0000000b00067210 */ /* 0x000fc80007f1e0ff */
[----:B------:R-:W-:Y:S02]  /*0410*/  LEA.HI.X.SX32 R10, R0, R3, 0x1, P0 ;  /* 0x00000003000a7211 */ /* 0x000fe400000f0eff */
[----:B--2---:R-:W-:Y:S02]  /*0420*/  ISETP.GE.AND P0, PT, R7, R8, PT ;  /* 0x000000080700720c */ /* 0x004fe40003f06270 */
[C---:B---3--:R-:W-:Y:S02]  /*0430*/  LEA R4, P1, R6.reuse, R4, 0x1 ;  /* 0x0000000406047211 */ /* 0x048fe400078208ff */
[----:B------:R-:W-:Y:S02]  /*0440*/  MOV R0, RZ ;  /* 0x000000ff00007202 */ /* 0x000fe40000000f00 */
[----:B------:R-:W-:-:S07]  /*0450*/  LEA.HI.X R5, R6, R5, R10, 0x1, P1 ;  /* 0x0000000506057211 */ /* 0x000fce00008f0c0a */
[----:B-1----:R-:W-:Y:S05]  /*0460*/  @P0 BRA `(.L_x_1) ;  /* 0x0000000000280947 */ /* 0x002fea0003800000 */
[----:B------:R-:W0:Y:S01]  /*0470*/  LDC R14, c[0x0][0x360] ;  /* 0x0000d800ff0e7b82 */ /* 0x000e220000000800 */
[----:B------:R-:W-:Y:S02]  /*0480*/  IMAD.MOV.U32 R0, RZ, RZ, RZ ;  /* 0x000000ffff007224 */ /* 0x000fe400078e00ff */
[----:B------:R-:W-:-:S07]  /*0490*/  IMAD.MOV.U32 R3, RZ, RZ, R7 ;  /* 0x000000ffff037224 */ /* 0x000fce00078e0007 */
.L_x_2:
[----:B------:R-:W-:-:S06]  /*04a0*/  IMAD.WIDE R12, R3, 0x2, R4 ;  /* 0x00000002030c7825 */ /* 0x000fcc00078e0204 */
[----:B------:R-:W2:Y:S01]  /*04b0*/  LDG.E.U16.CONSTANT R12, desc[UR6][R12.64] ;  /* 0x000000060c0c7981 */ /* 0x000ea2000c1e9500 */
[----:B0-----:R-:W-:-:S04]  /*04c0*/  IADD3 R3, PT, PT, R14, R3, RZ ;  /* 0x000000030e037210 */ /* 0x001fc80007ffe0ff */
[----:B------:R-:W-:Y:S01]  /*04d0*/  ISETP.GE.AND P0, PT, R3, R8, PT ;  /* 0x000000080300720c */ /* 0x000fe20003f06270 */
[----:B--2---:R-:W-:-:S05]  /*04e0*/  HADD2.F32 R11, -RZ, R12.H0_H0 ;  /* 0x2000000cff0b7230 */ /* 0x004fca0000004100 */
[----:B------:R-:W-:-:S07]  /*04f0*/  FADD R0, R11, R0 ;  /* 0x000000000b007221 */ /* 0x000fce0000000000 */
[----:B------:R-:W-:Y:S05]  /*0500*/  @!P0 BRA `(.L_x_2) ;  /* 0xfffffffc00e48947 */ /* 0x000fea000383ffff */
.L_x_1:
[----:B------:R-:W-:Y:S05]  /*0510*/  BSYNC.RECONVERGENT B0 ;  /* 0x0000000000007941 */ /* 0x000fea0003800200 */
.L_x_0:
[----:B------:R-:W0:Y:S01]  /*0520*/  SHFL.DOWN PT, R3, R0, 0x10, 0x1f ;  /* 0x0a001f0000037f89 */ /* 0x000e2200000e0000 */
[----:B------:R-:W1:Y:S01]  /*0530*/  S2UR UR5, SR_CgaCtaId ;  /* 0x00000000000579c3 */ /* 0x000e620000008800 */
[----:B------:R-:W-:Y:S01]  /*0540*/  UMOV UR4, 0x400 ;  /* 0x0000040000047882 */ /* 0x000fe20000000000 */
[----:B------:R-:W-:Y:S01]  /*0550*/  ISETP.GT.U32.AND P1, PT, R7, 0x1f, PT ;  /* 0x0000001f0700780c */ /* 0x000fe20003f24070 */
[----:B0-----:R-:W-:Y:S01]  /*0560*/  FADD R3, R3, R0 ;  /* 0x0000000003037221 */ /* 0x001fe20000000000 */
[----:B-1----:R-:W-:Y:S01]  /*0570*/  ULEA UR4, UR5, UR4, 0x18 ;  /* 0x0000000405047291 */ /* 0x002fe2000f8ec0ff */
[----:B------:R-:W-:-:S03]  /*0580*/  SHF.R.U32.HI R0, RZ, 0x3, R7 ;  /* 0x00000003ff007819 */ /* 0x000fc60000011607 */
[----:B------:R-:W0:Y:S02]  /*0590*/  SHFL.DOWN PT, R12, R3, 0x8, 0x1f ;  /* 0x09001f00030c7f89 */ /* 0x000e2400000e0000 */
[----:B------:R-:W-:Y:S02]  /*05a0*/  IMAD.U32 R16, RZ, RZ, UR4 ;  /* 0x00000004ff107e24 */ /* 0x000fe4000f8e00ff */
[----:B0-----:R-:W-:Y:S01]  /*05b0*/  FADD R12, R3, R12 ;  /* 0x0000000c030c7221 */ /* 0x001fe20000000000 */
[----:B------:R-:W-:-:S04]  /*05c0*/  LOP3.LUT R3, R0, 0x7c, RZ, 0xc0, !PT ;  /* 0x0000007c00037812 */ /* 0x000fc800078ec0ff */
[----:B------:R-:W0:Y:S02]  /*05d0*/  SHFL.DOWN PT, R11, R12, 0x4, 0x1f ;  /* 0x08801f000c0b7f89 */ /* 0x000e2400000e0000 */
[----:B0-----:R-:W-:Y:S01]  /*05e0*/  FADD R13, R12, R11 ;  /* 0x0000000b0c0d7221 */ /* 0x001fe20000000000 */
[----:B------:R-:W-:Y:S01]  /*05f0*/  LOP3.LUT P0, R11, R7, 0x1f, RZ, 0xc0, !PT ;  /* 0x0000001f070b7812 */ /* 0x000fe2000780c0ff */
[----:B------:R-:W-:-:S03]  /*0600*/  IMAD.IADD R12, R3, 0x1, R16 ;  /* 0x00000001030c7824 */ /* 0x000fc600078e0210 */
[----:B------:R-:W0:Y:S02]  /*0610*/  SHFL.DOWN PT, R14, R13, 0x2, 0x1f ;  /* 0x08401f000d0e7f89 */ /* 0x000e2400000e0000 */
[----:B0-----:R-:W-:Y:S01]  /*0620*/  FADD R14, R13, R14 ;  /* 0x0000000e0d0e7221 */ /* 0x001fe20000000000 */
[----:B------:R-:W-:-:S04]  /*0630*/  LEA R13, R7, R16, 0x2 ;  /* 0x00000010070d7211 */ /* 0x000fc800078e10ff */
[----:B------:R-:W0:Y:S02]  /*0640*/  SHFL.DOWN PT, R15, R14, 0x1, 0x1f ;  /* 0x08201f000e0f7f89 */ /* 0x000e2400000e0000 */
[----:B0-----:R-:W-:-:S05]  /*0650*/  FADD R15, R14, R15 ;  /* 0x0000000f0e0f7221 */ /* 0x001fca0000000000 */
[----:B------:R0:W-:Y:S01]  /*0660*/  @!P0 STS [R12], R15 ;  /* 0x0000000f0c008388 */ /* 0x0001e20000000800 */
[----:B------:R-:W-:Y:S01]  /*0670*/  BAR.SYNC.DEFER_BLOCKING 0x0 ;  /* 0x0000000000007b1d */ /* 0x000fe20000010000 */
[----:B------:R-:W-:-:S05]  /*0680*/  PLOP3.LUT P0, PT, PT, PT, PT, 0x8, 0x80 ;  /* 0x000000000080781c */ /* 0x000fca0003f0e170 */
[----:B------:R-:W-:Y:S08]  /*0690*/  @P1 BRA `(.L_x_3) ;  /* 0x0000000000a41947 */ /* 0x000ff00003800000 */
[----:B------:R-:W1:Y:S01]  /*06a0*/  LDCU UR4, c[0x0][0x360] ;  /* 0x00006c00ff0477ac */ /* 0x000e620008000800 */
[----:B------:R-:W-:Y:S01]  /*06b0*/  IMAD.MOV.U32 R0, RZ, RZ, RZ ;  /* 0x000000ffff007224 */ /* 0x000fe200078e00ff */
[----:B-1----:R-:W-:-:S04]  /*06c0*/  UIADD3 UR4, UPT, UPT, UR4, 0x1f, URZ ;  /* 0x0000001f04047890 */ /* 0x002fc8000fffe0ff */
[----:B------:R-:W-:-:S06]  /*06d0*/  USHF.R.U32.HI UR4, URZ, 0x5, UR4 ;  /* 0x00000005ff047899 */ /* 0x000fcc0008011604 */
[----:B------:R-:W-:Y:S01]  /*06e0*/  ISETP.GE.U32.AND P1, PT, R7, UR4, PT ;  /* 0x0000000407007c0c */ /* 0x000fe2000bf26070 */
[----:B------:R-:W-:-:S12]  /*06f0*/  UMOV UR4, 0xffffffff ;  /* 0xffffffff00047882 */ /* 0x000fd80000000000 */
[----:B------:R1:W2:Y:S01]  /*0700*/  @!P1 LDS R0, [R13] ;  /* 0x000000000d009984 */ /* 0x0002a20000000800 */
[----:B------:R-:W-:Y:S05]  /*0710*/  BRA.DIV UR4, `(.L_x_4) ;  /* 0x0000000a04b07947 */ /* 0x000fea000b800000 */
[----:B--2---:R-:W2:Y:S02]  /*0720*/  SHFL.DOWN PT, R3, R0, 0x10, 0x1f ;  /* 0x0a001f0000037f89 */ /* 0x004ea400000e0000 */
[----:B--2---:R-:W-:-:S05]  /*0730*/  FADD R3, R3, R0 ;  /* 0x0000000003037221 */ /* 0x004fca0000000000 */
[----:B------:R-:W2:Y:S02]  /*0740*/  SHFL.DOWN PT, R14, R3, 0x8, 0x1f ;  /* 0x09001f00030e7f89 */ /* 0x000ea400000e0000 */
[----:B--2---:R-:W-:-:S05]  /*0750*/  FADD R14, R3, R14 ;  /* 0x0000000e030e7221 */ /* 0x004fca0000000000 */
[----:B0-----:R-:W0:Y:S02]  /*0760*/  SHFL.DOWN PT, R15, R14, 0x4, 0x1f ;  /* 0x08801f000e0f7f89 */ /* 0x001e2400000e0000 */
[----:B0-----:R-:W-:-:S05]  /*0770*/  FADD R15, R14, R15 ;  /* 0x0000000f0e0f7221 */ /* 0x001fca0000000000 */
[----:B------:R-:W0:Y:S02]  /*0780*/  SHFL.DOWN PT, R18, R15, 0x2, 0x1f ;  /* 0x08401f000f127f89 */ /* 0x000e2400000e0000 */
[----:B0-----:R-:W-:-:S05]  /*0790*/  FADD R18, R15, R18 ;  /* 0x000000120f127221 */ /* 0x001fca0000000000 */
[----:B------:R0:W2:Y:S02]  /*07a0*/  SHFL.DOWN PT, R17, R18, 0x1, 0x1f ;  /* 0x08201f0012117f89 */ /* 0x0000a400000e0000 */
.L_x_22:
[----:B------:R-:W-:Y:S01]  /*07b0*/  ISETP.NE.AND P1, PT, R7, RZ, PT ;  /* 0x000000ff0700720c */ /* 0x000fe20003f25270 */
[----:B--2---:R-:W-:-:S12]  /*07c0*/  FADD R0, R18, R17 ;  /* 0x0000001112007221 */ /* 0x004fd80000000000 */
[----:B------:R-:W-:Y:S05]  /*07d0*/  @P1 BRA `(.L_x_3) ;  /* 0x0000000000541947 */ /* 0x000fea0003800000 */
[----:B------:R-:W-:Y:S01]  /*07e0*/  I2FP.F32.S32 R17, R8 ;  /* 0x0000000800117245 */ /* 0x000fe20000201400 */
[----:B------:R-:W-:Y:S03]  /*07f0*/  BSSY.RECONVERGENT B0, `(.L_x_5) ;  /* 0x000000d000007945 */ /* 0x000fe60003800200 */
[----:B------:R-:W2:Y:S08]  /*0800*/  MUFU.RCP R3, R17 ;  /* 0x0000001100037308 */ /* 0x000eb00000001000 */
[----:B------:R-:W3:Y:S01]  /*0810*/  FCHK P0, R0, R17 ;  /* 0x0000001100007302 */ /* 0x000ee20000000000 */
[----:B--2---:R-:W-:-:S04]  /*0820*/  FFMA R14, -R17, R3, 1 ;  /* 0x3f800000110e7423 */ /* 0x004fc80000000103 */
[----:B------:R-:W-:-:S04]  /*0830*/  FFMA R3, R3, R14, R3 ;  /* 0x0000000e03037223 */ /* 0x000fc80000000003 */
[----:B------:R-:W-:-:S04]  /*0840*/  FFMA R14, R0, R3, RZ ;  /* 0x00000003000e7223 */ /* 0x000fc800000000ff */
[----:B------:R-:W-:-:S04]  /*0850*/  FFMA R15, -R17, R14, R0 ;  /* 0x0000000e110f7223 */ /* 0x000fc80000000100 */
[----:B------:R-:W-:Y:S01]  /*0860*/  FFMA R3, R3, R15, R14 ;  /* 0x0000000f03037223 */ /* 0x000fe2000000000e */
[----:B---3--:R-:W-:Y:S06]  /*0870*/  @!P0 BRA `(.L_x_6) ;  /* 0x0000000000108947 */ /* 0x008fec0003800000 */
[----:B------:R-:W-:Y:S01]  /*0880*/  IMAD.MOV.U32 R3, RZ, RZ, R17 ;  /* 0x000000ffff037224 */ /* 0x000fe200078e0011 */
[----:B------:R-:W-:-:S07]  /*0890*/  MOV R14, 0x8b0 ;  /* 0x000008b0000e7802 */ /* 0x000fce0000000f00 */
[----:B01----:R-:W-:Y:S05]  /*08a0*/  CALL.REL.NOINC `($__internal_0_$__cuda_sm3x_div_rn_noftz_f32_slowpath) ;  /* 0x0000000c00647944 */ /* 0x003fea0003c00000 */
[----:B------:R-:W-:-:S07]  /*08b0*/  MOV R3, R0 ;  /* 0x0000000000037202 */ /* 0x000fce0000000f00 */
.L_x_6:
[----:B------:R-:W-:Y:S05]  /*08c0*/  BSYNC.RECONVERGENT B0 ;  /* 0x0000000000007941 */ /* 0x000fea0003800200 */
.L_x_5:
[----:B------:R-:W2:Y:S01]  /*08d0*/  S2UR UR5, SR_CgaCtaId ;  /* 0x00000000000579c3 */ /* 0x000ea20000008800 */
[----:B------:R-:W-:Y:S01]  /*08e0*/  UMOV UR4, 0x400 ;  /* 0x0000040000047882 */ /* 0x000fe20000000000 */
[----:B------:R-:W-:Y:S01]  /*08f0*/  PLOP3.LUT P0, PT, PT, PT, PT, 0x80, 0x8 ;  /* 0x000000000008781c */ /* 0x000fe20003f0f070 */
[----:B--2---:R-:W-:-:S06]  /*0900*/  ULEA UR4, UR5, UR4, 0x18 ;  /* 0x0000000405047291 */ /* 0x004fcc000f8ec0ff */
[----:B------:R-:W-:-:S05]  /*0910*/  IMAD.U32 R16, RZ, RZ, UR4 ;  /* 0x00000004ff107e24 */ /* 0x000fca000f8e00ff */
[----:B------:R2:W-:Y:S02]  /*0920*/  STS [R16+0x80], R3 ;  /* 0x0000800310007388 */ /* 0x0005e40000000800 */
.L_x_3:
[----:B------:R-:W-:Y:S01]  /*0930*/  ISETP.GE.AND P1, PT, R7, R8, PT ;  /* 0x000000080700720c */ /* 0x000fe20003f26270 */
[----:B------:R-:W-:Y:S05]  /*0940*/  WARPSYNC.ALL ;  /* 0x0000000000007948 */ /* 0x000fea0003800000 */
[----:B------:R-:W-:Y:S01]  /*0950*/  BAR.SYNC.DEFER_BLOCKING 0x0 ;  /* 0x0000000000007b1d */ /* 0x000fe20000010000 */
[----:B------:R-:W-:-:S05]  /*0960*/  IMAD.MOV.U32 R0, RZ, RZ, RZ ;  /* 0x000000ffff007224 */ /* 0x000fca00078e00ff */
[----:B------:R-:W-:Y:S04]  /*0970*/  BSSY.RECONVERGENT B0, `(.L_x_7) ;  /* 0x000000e000007945 */ /* 0x000fe80003800200 */
[----:B------:R-:W-:Y:S05]  /*0980*/  @P1 BRA `(.L_x_8) ;  /* 0x0000000000301947 */ /* 0x000fea0003800000 */
[----:B--2---:R2:W3:Y:S01]  /*0990*/  LDS R3, [R16+0x80] ;  /* 0x0000800010037984 */ /* 0x0044e20000000800 */
[----:B------:R-:W4:Y:S01]  /*09a0*/  LDC R20, c[0x0][0x360] ;  /* 0x0000d800ff147b82 */ /* 0x000f220000000800 */
[----:B------:R-:W-:Y:S02]  /*09b0*/  HFMA2 R0, -RZ, RZ, 0, 0 ;  /* 0x00000000ff007431 */ /* 0x000fe400000001ff */
[----:B------:R-:W-:-:S07]  /*09c0*/  IMAD.MOV.U32 R17, RZ, RZ, R7 ;  /* 0x000000ffff117224 */ /* 0x000fce00078e0007 */
.L_x_9:
[----:B0-----:R-:W-:-:S06]  /*09d0*/  IMAD.WIDE R14, R17, 0x2, R4 ;  /* 0x00000002110e7825 */ /* 0x001fcc00078e0204 */
[----:B------:R-:W5:Y:S01]  /*09e0*/  LDG.E.U16.CONSTANT R14, desc[UR6][R14.64] ;  /* 0x000000060e0e7981 */ /* 0x000f62000c1e9500 */
[----:B----4-:R-:W-:-:S05]  /*09f0*/  IMAD.IADD R17, R20, 0x1, R17 ;  /* 0x0000000114117824 */ /* 0x010fca00078e0211 */
[----:B------:R-:W-:Y:S01]  /*0a00*/  ISETP.GE.AND P1, PT, R17, R8, PT ;  /* 0x000000081100720c */ /* 0x000fe20003f26270 */
[----:B-----5:R-:W-:-:S05]  /*0a10*/  HADD2.F32 R18, -RZ, R14.H0_H0 ;  /* 0x2000000eff127230 */ /* 0x020fca0000004100 */
[----:B---3--:R-:W-:-:S04]  /*0a20*/  FADD R19, -R3, R18 ;  /* 0x0000001203137221 */ /* 0x008fc80000000100 */
[----:B------:R-:W-:-:S03]  /*0a30*/  FFMA R0, R19, R19, R0 ;  /* 0x0000001313007223 */ /* 0x000fc60000000000 */
[----:B------:R-:W-:Y:S05]  /*0a40*/  @!P1 BRA `(.L_x_9) ;  /* 0xfffffffc00e09947 */ /* 0x000fea000383ffff */
.L_x_8:
[----:B------:R-:W-:Y:S05]  /*0a50*/  BSYNC.RECONVERGENT B0 ;  /* 0x0000000000007941 */ /* 0x000fea0003800200 */
.L_x_7:
[----:B--2---:R-:W2:Y:S01]  /*0a60*/  SHFL.DOWN PT, R3, R0, 0x10, 0x1f ;  /* 0x0a001f0000037f89 */ /* 0x004ea200000e0000 */
[----:B------:R-:W-:Y:S01]  /*0a70*/  ISETP.NE.AND P1, PT, R11, RZ, PT ;  /* 0x000000ff0b00720c */ /* 0x000fe20003f25270 */
[----:B------:R-:W-:Y:S01]  /*0a80*/  BSSY B0, `(.L_x_10) ;  /* 0x0000020000007945 */ /* 0x000fe20003800000 */
[----:B--2---:R-:W-:-:S05]  /*0a90*/  FADD R3, R3, R0 ;  /* 0x0000000003037221 */ /* 0x004fca0000000000 */
[----:B------:R-:W2:Y:S02]  /*0aa0*/  SHFL.DOWN PT, R14, R3, 0x8, 0x1f ;  /* 0x09001f00030e7f89 */ /* 0x000ea400000e0000 */
[----:B--2---:R-:W-:-:S05]  /*0ab0*/  FADD R14, R3, R14 ;  /* 0x0000000e030e7221 */ /* 0x004fca0000000000 */
[----:B0-----:R-:W0:Y:S02]  /*0ac0*/  SHFL.DOWN PT, R15, R14, 0x4, 0x1f ;  /* 0x08801f000e0f7f89 */ /* 0x001e2400000e0000 */
[----:B0-----:R-:W-:-:S05]  /*0ad0*/  FADD R15, R14, R15 ;  /* 0x0000000f0e0f7221 */ /* 0x001fca0000000000 */
[----:B------:R-:W0:Y:S02]  /*0ae0*/  SHFL.DOWN PT, R18, R15, 0x2, 0x1f ;  /* 0x08401f000f127f89 */ /* 0x000e2400000e0000 */
[----:B0-----:R-:W-:-:S05]  /*0af0*/  FADD R18, R15, R18 ;  /* 0x000000120f127221 */ /* 0x001fca0000000000 */
[----:B------:R-:W0:Y:S02]  /*0b00*/  SHFL.DOWN PT, R17, R18, 0x1, 0x1f ;  /* 0x08201f0012117f89 */ /* 0x000e2400000e0000 */
[----:B0-----:R-:W-:-:S05]  /*0b10*/  FADD R17, R18, R17 ;  /* 0x0000001112117221 */ /* 0x001fca0000000000 */
[----:B------:R0:W-:Y:S01]  /*0b20*/  @!P1 STS [R12], R17 ;  /* 0x000000110c009388 */ /* 0x0001e20000000800 */
[----:B------:R-:W-:Y:S01]  /*0b30*/  BAR.SYNC.DEFER_BLOCKING 0x0 ;  /* 0x0000000000007b1d */ /* 0x000fe20000010000 */
[----:B------:R-:W-:-:S13]  /*0b40*/  ISETP.GT.U32.AND P1, PT, R7, 0x1f, PT ;  /* 0x0000001f0700780c */ /* 0x000fda0003f24070 */
[----:B0-----:R-:W-:Y:S05]  /*0b50*/  @P1 BRA `(.L_x_11) ;  /* 0x0000000000481947 */ /* 0x001fea0003800000 */
[----:B------:R-:W0:Y:S01]  /*0b60*/  LDCU UR4, c[0x0][0x360] ;  /* 0x00006c00ff0477ac */ /* 0x000e220008000800 */
[----:B------:R-:W-:Y:S01]  /*0b70*/  MOV R0, RZ ;  /* 0x000000ff00007202 */ /* 0x000fe20000000f00 */
[----:B0-----:R-:W-:-:S04]  /*0b80*/  UIADD3 UR4, UPT, UPT, UR4, 0x1f, URZ ;  /* 0x0000001f04047890 */ /* 0x001fc8000fffe0ff */
        /* <DEDUP_REMOVED lines=9> */
[----:B------:R-:W2:Y:S02]  /*0c20*/  SHFL.DOWN PT, R11, R12, 0x4, 0x1f ;  /* 0x08801f000c0b7f89 */ /* 0x000ea400000e0000 */
[----:B--2---:R-:W-:-:S05]  /*0c30*/  FADD R11, R12, R11 ;  /* 0x0000000b0c0b7221 */ /* 0x004fca0000000000 */
[----:B------:R-:W2:Y:S02]  /*0c40*/  SHFL.DOWN PT, R14, R11, 0x2, 0x1f ;  /* 0x08401f000b0e7f89 */ /* 0x000ea400000e0000 */
[----:B--2---:R-:W-:-:S05]  /*0c50*/  FADD R14, R11, R14 ;  /* 0x0000000e0b0e7221 */ /* 0x004fca0000000000 */
[----:B------:R2:W3:Y:S02]  /*0c60*/  SHFL.DOWN PT, R17, R14, 0x1, 0x1f ;  /* 0x08201f000e117f89 */ /* 0x0004e400000e0000 */
.L_x_28:
[----:B---3--:R-:W-:-:S07]  /*0c70*/  FADD R17, R14, R17 ;  /* 0x000000110e117221 */ /* 0x008fce0000000000 */
.L_x_11:
[----:B------:R-:W-:Y:S05]  /*0c80*/  BSYNC B0 ;  /* 0x0000000000007941 */ /* 0x000fea0003800000 */
.L_x_10:
[----:B------:R-:W-:Y:S05]  /*0c90*/  @!P0 BRA `(.L_x_13) ;  /* 0x0000000000688947 */ /* 0x000fea0003800000 */
[----:B--2---:R-:W-:Y:S01]  /*0ca0*/  I2FP.F32.S32 R14, R8 ;  /* 0x00000008000e7245 */ /* 0x004fe20000201400 */
        /* <DEDUP_REMOVED lines=10> */
[----:B------:R-:W-:Y:S01]  /*0d50*/  MOV R14, 0xd80 ;  /* 0x00000d80000e7802 */ /* 0x000fe20000000f00 */
[----:B------:R-:W-:-:S07]  /*0d60*/  IMAD.MOV.U32 R0, RZ, RZ, R17 ;  /* 0x000000ffff007224 */ /* 0x000fce00078e0011 */
[----:B01----:R-:W-:Y:S05]  /*0d70*/  CALL.REL.NOINC `($__internal_0_$__cuda_sm3x_div_rn_noftz_f32_slowpath) ;  /* 0x0000000800307944 */ /* 0x003fea0003c00000 */
.L_x_15:
[----:B------:R-:W-:Y:S05]  /*0d80*/  BSYNC.RECONVERGENT B0 ;  /* 0x0000000000007941 */ /* 0x000fea0003800200 */
.L_x_14:
[----:B------:R-:W2:Y:S01]  /*0d90*/  LDCU UR4, c[0x0][0x3b4] ;  /* 0x00007680ff0477ac */ /* 0x000ea20008000800 */
[----:B------:R-:W3:Y:S01]  /*0da0*/  S2UR UR5, SR_CgaCtaId ;  /* 0x00000000000579c3 */ /* 0x000ee20000008800 */
[----:B--2---:R-:W-:Y:S01]  /*0db0*/  FADD R0, R0, UR4 ;  /* 0x0000000400007e21 */ /* 0x004fe20008000000 */
[----:B------:R-:W-:-:S04]  /*0dc0*/  UMOV UR4, 0x400 ;  /* 0x0000040000047882 */ /* 0x000fc80000000000 */
[----:B------:R-:W-:Y:S01]  /*0dd0*/  FSETP.GEU.AND P0, PT, |R0|, 1.175494350822287508e-38, PT ;  /* 0x008000000000780b */ /* 0x000fe20003f0e200 */
[----:B---3--:R-:W-:-:S06]  /*0de0*/  ULEA UR4, UR5, UR4, 0x18 ;  /* 0x0000000405047291 */ /* 0x008fcc000f8ec0ff */
[----:B------:R-:W-:-:S06]  /*0df0*/  MOV R16, UR4 ;  /* 0x0000000400107c02 */ /* 0x000fcc0008000f00 */
[----:B------:R-:W-:-:S04]  /*0e00*/  @!P0 FMUL R0, R0, 16777216 ;  /* 0x4b80000000008820 */ /* 0x000fc80000400000 */
[----:B------:R-:W2:Y:S02]  /*0e10*/  MUFU.RSQ R3, R0 ;  /* 0x0000000000037308 */ /* 0x000ea40000001400 */
[----:B--2---:R-:W-:-:S05]  /*0e20*/  @!P0 FMUL R3, R3, 4096 ;  /* 0x4580000003038820 */ /* 0x004fca0000400000 */
[----:B------:R3:W-:Y:S02]  /*0e30*/  STS [R16+0x84], R3 ;  /* 0x0000840310007388 */ /* 0x0007e40000000800 */
.L_x_13:
[----:B------:R-:W-:Y:S05]  /*0e40*/  WARPSYNC.ALL ;  /* 0x0000000000007948 */ /* 0x000fea0003800000 */
[----:B------:R-:W-:Y:S01]  /*0e50*/  BAR.SYNC.DEFER_BLOCKING 0x0 ;  /* 0x0000000000007b1d */ /* 0x000fe20000010000 */
[----:B------:R-:W-:-:S13]  /*0e60*/  ISETP.GE.AND P0, PT, R7, R8, PT ;  /* 0x000000080700720c */ /* 0x000fda0003f06270 */
[----:B------:R-:W-:Y:S05]  /*0e70*/  @P0 EXIT ;  /* 0x000000000000094d */ /* 0x000fea0003800000 */
[-C--:B------:R-:W-:Y:S01]  /*0e80*/  IABS R0, R2.reuse ;  /* 0x0000000200007213 */ /* 0x080fe20000000000 */
[----:B---3--:R-:W3:Y:S01]  /*0e90*/  LDS.64 R16, [R16+0x80] ;  /* 0x0000800010107984 */ /* 0x008ee20000000a00 */
[----:B--2---:R-:W2:Y:S01]  /*0ea0*/  LDC.64 R14, c[0x0][0x388] ;  /* 0x0000e200ff0e7b82 */ /* 0x004ea20000000a00 */
[----:B------:R-:W-:Y:S01]  /*0eb0*/  ISETP.NE.AND P0, PT, R2, RZ, PT ;  /* 0x000000ff0200720c */ /* 0x000fe20003f05270 */
[----:B------:R-:W4:Y:S01]  /*0ec0*/  I2F.RP R3, R0 ;  /* 0x0000000000037306 */ /* 0x000f220000209400 */
[----:B------:R-:W2:Y:S01]  /*0ed0*/  LDCU UR4, c[0x0][0x360] ;  /* 0x00006c00ff0477ac */ /* 0x000ea20008000800 */
[----:B------:R-:W2:Y:S04]  /*0ee0*/  LDCU.64 UR8, c[0x0][0x398] ;  /* 0x00007300ff0877ac */ /* 0x000ea80008000a00 */
[----:B01----:R-:W0:Y:S02]  /*0ef0*/  LDC.64 R12, c[0x0][0x390] ;  /* 0x0000e400ff0c7b82 */ /* 0x003e240000000a00 */
[----:B----4-:R-:W1:Y:S02]  /*0f00*/  MUFU.RCP R3, R3 ;  /* 0x0000000300037308 */ /* 0x010e640000001000 */
[----:B-1----:R-:W-:Y:S01]  /*0f10*/  VIADD R18, R3, 0xffffffe ;  /* 0x0ffffffe03127836 */ /* 0x002fe20000000000 */
[----:B------:R-:W-:-:S05]  /*0f20*/  LOP3.LUT R3, RZ, R2, RZ, 0x33, !PT ;  /* 0x00000002ff037212 */ /* 0x000fca00078e33ff */
[----:B------:R1:W4:Y:S02]  /*0f30*/  F2I.FTZ.U32.TRUNC.NTZ R19, R18 ;  /* 0x0000001200137305 */ /* 0x000324000021f000 */
[----:B-1----:R-:W-:Y:S02]  /*0f40*/  HFMA2 R18, -RZ, RZ, 0, 0 ;  /* 0x00000000ff127431 */ /* 0x002fe400000001ff */
[----:B----4-:R-:W-:-:S04]  /*0f50*/  IMAD.MOV R11, RZ, RZ, -R19 ;  /* 0x000000ffff0b7224 */ /* 0x010fc800078e0a13 */
[----:B------:R-:W-:-:S04]  /*0f60*/  IMAD R11, R11, R0, RZ ;  /* 0x000000000b0b7224 */ /* 0x000fc800078e02ff */
[----:B0-23--:R-:W-:-:S07]  /*0f70*/  IMAD.HI.U32 R11, R19, R11, R18 ;  /* 0x0000000b130b7227 */ /* 0x00dfce00078e0012 */
.L_x_16:
[----:B------:R-:W-:Y:S01]  /*0f80*/  IABS R18, R2 ;  /* 0x0000000200127213 */ /* 0x000fe20000000000 */
[----:B0-----:R-:W-:Y:S01]  /*0f90*/  IMAD.WIDE R22, R7, 0x2, R4 ;  /* 0x0000000207167825 */ /* 0x001fe200078e0204 */
[----:B------:R-:W-:-:S03]  /*0fa0*/  IABS R19, R7 ;  /* 0x0000000700137213 */ /* 0x000fc60000000000 */
[----:B------:R-:W-:Y:S02]  /*0fb0*/  IMAD.MOV R20, RZ, RZ, -R18 ;  /* 0x000000ffff147224 */ /* 0x000fe400078e0a12 */
[----:B------:R-:W-:Y:S01]  /*0fc0*/  IMAD.HI.U32 R18, R11, R19, RZ ;  /* 0x000000130b127227 */ /* 0x000fe200078e00ff */
[----:B------:R0:W2:Y:S03]  /*0fd0*/  LDG.E.U16.CONSTANT R22, desc[UR6][R22.64] ;  /* 0x0000000616167981 */ /* 0x0000a6000c1e9500 */
[----:B------:R-:W-:Y:S01]  /*0fe0*/  IMAD R19, R18, R20, R19 ;  /* 0x0000001412137224 */ /* 0x000fe200078e0213 */
[----:B------:R-:W-:-:S04]  /*0ff0*/  IABS R20, R2 ;  /* 0x0000000200147213 */ /* 0x000fc80000000000 */
[----:B------:R-:W-:-:S13]  /*1000*/  ISETP.GT.U32.AND P2, PT, R0, R19, PT ;  /* 0x000000130000720c */ /* 0x000fda0003f44070 */
[----:B------:R-:W-:Y:S01]  /*1010*/  @!P2 IMAD.IADD R19, R19, 0x1, -R20 ;  /* 0x000000011313a824 */ /* 0x000fe200078e0a14 */
[----:B------:R-:W-:-:S04]  /*1020*/  @!P2 IADD3 R18, PT, PT, R18, 0x1, RZ ;  /* 0x000000011212a810 */ /* 0x000fc80007ffe0ff */
[----:B------:R-:W-:Y:S02]  /*1030*/  ISETP.GE.U32.AND P1, PT, R19, R0, PT ;  /* 0x000000001300720c */ /* 0x000fe40003f26070 */
[----:B------:R-:W-:-:S04]  /*1040*/  LOP3.LUT R19, R7, R2, RZ, 0x3c, !PT ;  /* 0x0000000207137212 */ /* 0x000fc800078e3cff */
[----:B------:R-:W-:-:S07]  /*1050*/  ISETP.GE.AND P3, PT, R19, RZ, PT ;  /* 0x000000ff1300720c */ /* 0x000fce0003f66270 */
[----:B------:R-:W-:-:S06]  /*1060*/  @P1 VIADD R18, R18, 0x1 ;  /* 0x0000000112121836 */ /* 0x000fcc0000000000 */
[----:B------:R-:W-:-:S04]  /*1070*/  @!P3 IADD3 R18, PT, PT, -R18, RZ, RZ ;  /* 0x000000ff1212b210 */ /* 0x000fc80007ffe1ff */
[----:B------:R-:W-:-:S05]  /*1080*/  SEL R18, R3, R18, !P0 ;  /* 0x0000001203127207 */ /* 0x000fca0004000000 */
[----:B------:R-:W-:-:S04]  /*1090*/  IMAD.IADD R21, R9, 0x1, R18 ;  /* 0x0000000109157824 */ /* 0x000fc800078e0212 */
[----:B------:R-:W-:-:S04]  /*10a0*/  IMAD.WIDE R18, R21, 0x2, R14 ;  /* 0x0000000215127825 */ /* 0x000fc800078e020e */
[----:B------:R-:W-:Y:S02]  /*10b0*/  IMAD.WIDE R20, R21, 0x2, R12 ;  /* 0x0000000215147825 */ /* 0x000fe400078e020c */
[----:B------:R-:W3:Y:S04]  /*10c0*/  LDG.E.U16.CONSTANT R18, desc[UR6][R18.64] ;  /* 0x0000000612127981 */ /* 0x000ee8000c1e9500 */
[----:B------:R-:W4:Y:S01]  /*10d0*/  LDG.E.U16.CONSTANT R20, desc[UR6][R20.64] ;  /* 0x0000000614147981 */ /* 0x000f22000c1e9500 */
[----:B------:R-:W-:-:S04]  /*10e0*/  IADD3 R26, P1, PT, R7, R6, RZ ;  /* 0x00000006071a7210 */ /* 0x000fc80007f3e0ff */
[C---:B0-----:R-:W-:Y:S02]  /*10f0*/  LEA.HI.X.SX32 R23, R7.reuse, R10, 0x1, P1 ;  /* 0x0000000a07177211 */ /* 0x041fe400008f0eff */
[----:B------:R-:W-:Y:S01]  /*1100*/  IADD3 R7, PT, PT, R7, UR4, RZ ;  /* 0x0000000407077c10 */ /* 0x000fe2000fffe0ff */
[----:B--2---:R-:W-:-:S05]  /*1110*/  HADD2.F32 R25, -RZ, R22.H0_H0 ;  /* 0x20000016ff197230 */ /* 0x004fca0000004100 */
[----:B------:R-:W-:-:S04]  /*1120*/  FADD R24, -R16, R25 ;  /* 0x0000001910187221 */ /* 0x000fc80000000100 */
[----:B------:R-:W-:Y:S01]  /*1130*/  FMUL R24, R24, R17 ;  /* 0x0000001118187220 */ /* 0x000fe20000400000 */
[----:B------:R-:W-:-:S04]  /*1140*/  LEA R22, P1, R26, UR8, 0x1 ;  /* 0x000000081a167c11 */ /* 0x000fc8000f8208ff */
[----:B------:R-:W-:Y:S02]  /*1150*/  LEA.HI.X R23, R26, UR9, R23, 0x1, P1 ;  /* 0x000000091a177c11 */ /* 0x000fe400088f0c17 */
[----:B------:R-:W-:Y:S01]  /*1160*/  ISETP.GE.AND P1, PT, R7, R8, PT ;  /* 0x000000080700720c */ /* 0x000fe20003f26270 */
[----:B---3--:R-:W-:Y:S02]  /*1170*/  HADD2.F32 R25, -RZ, R18.H0_H0 ;  /* 0x20000012ff197230 */ /* 0x008fe40000004100 */
[----:B----4-:R-:W-:-:S05]  /*1180*/  HADD2.F32 R27, -RZ, R20.H0_H0 ;  /* 0x20000014ff1b7230 */ /* 0x010fca0000004100 */
[----:B------:R-:W-:-:S05]  /*1190*/  FFMA R24, R24, R25, R27 ;  /* 0x0000001918187223 */ /* 0x000fca000000001b */
[----:B------:R-:W-:-:S05]  /*11a0*/  F2FP.F16.F32.PACK_AB R24, RZ, R24 ;  /* 0x00000018ff18723e */ /* 0x000fca00000000ff */
[----:B------:R0:W-:Y:S01]  /*11b0*/  STG.E.U16 desc[UR6][R22.64], R24 ;  /* 0x0000001816007986 */ /* 0x0001e2000c101506 */
[----:B------:R-:W-:Y:S05]  /*11c0*/  @!P1 BRA `(.L_x_16) ;  /* 0xfffffffc006c9947 */ /* 0x000fea000383ffff */
[----:B------:R-:W-:Y:S05]  /*11d0*/  EXIT ;  /* 0x000000000000794d */ /* 0x000fea0003800000 */
.L_x_4:
[----:B------:R-:W-:Y:S01]  /*11e0*/  IMAD.MOV.U32 R20, RZ, RZ, 0x10 ;  /* 0x00000010ff147424 */ /* 0x000fe200078e00ff */
[----:B------:R-:W-:Y:S01]  /*11f0*/  MOV R21, 0x1f ;  /* 0x0000001f00157802 */ /* 0x000fe20000000f00 */
[----:B------:R-:W-:-:S07]  /*1200*/  IMAD.MOV.U32 R19, RZ, RZ, -0x1 ;  /* 0xffffffffff137424 */ /* 0x000fce00078e00ff */
[----:B012---:R-:W-:Y:S05]  /*1210*/  WARPSYNC.COLLECTIVE R19, `(.L_x_17) ;  /* 0x0000000013087348 */ /* 0x007fea0003c00000 */
[----:B--2---:R2:W3:Y:S02]  /*1220*/  SHFL.DOWN P1, R17, R0, R20, R21 ;  /* 0x0800001400117389 */ /* 0x0044e40000020015 */
[----:B0123--:R-:W-:Y:S05]  /*1230*/  ENDCOLLECTIVE ;  /* 0x000000000000791b */ /* 0x00ffea0003800000 */
.L_x_17:
[----:B------:R-:W-:Y:S01]  /*1240*/  HFMA2 R20, -RZ, RZ, 0, 4.76837158203125e-07 ;  /* 0x00000008ff147431 */ /* 0x000fe200000001ff */
[----:B------:R-:W-:-:S05]  /*1250*/  MOV R3, R17 ;  /* 0x0000001100037202 */ /* 0x000fca0000000f00 */
[----:B------:R-:W-:-:S04]  /*1260*/  FADD R3, R3, R0 ;  /* 0x0000000003037221 */ /* 0x000fc80000000000 */
[----:B------:R-:W-:-:S07]  /*1270*/  IMAD.MOV.U32 R0, RZ, RZ, R3 ;  /* 0x000000ffff007224 */ /* 0x000fce00078e0003 */
[----:B------:R-:W-:Y:S05]  /*1280*/  WARPSYNC.COLLECTIVE R19, `(.L_x_18) ;  /* 0x0000000013087348 */ /* 0x000fea0003c00000 */
[----:B------:R0:W1:Y:S02]  /*1290*/  SHFL.DOWN P1, R17, R0, R20, R21 ;  /* 0x0800001400117389 */ /* 0x0000640000020015 */
[----:B01----:R-:W-:Y:S05]  /*12a0*/  ENDCOLLECTIVE ;  /* 0x000000000000791b */ /* 0x003fea0003800000 */
.L_x_18:
[----:B------:R-:W-:Y:S02]  /*12b0*/  IMAD.MOV.U32 R20, RZ, RZ, 0x4 ;  /* 0x00000004ff147424 */ /* 0x000fe400078e00ff */
[----:B------:R-:W-:-:S04]  /*12c0*/  IMAD.MOV.U32 R14, RZ, RZ, R17 ;  /* 0x000000ffff0e7224 */ /* 0x000fc800078e0011 */
[----:B------:R-:W-:-:S05]  /*12d0*/  FADD R14, R3, R14 ;  /* 0x0000000e030e7221 */ /* 0x000fca0000000000 */
[----:B------:R-:W-:-:S07]  /*12e0*/  MOV R0, R14 ;  /* 0x0000000e00007202 */ /* 0x000fce0000000f00 */
[----:B------:R-:W-:Y:S05]  /*12f0*/  WARPSYNC.COLLECTIVE R19, `(.L_x_19) ;  /* 0x0000000013087348 */ /* 0x000fea0003c00000 */
[----:B------:R0:W1:Y:S02]  /*1300*/  SHFL.DOWN P1, R17, R0, R20, R21 ;  /* 0x0800001400117389 */ /* 0x0000640000020015 */
[----:B01----:R-:W-:Y:S05]  /*1310*/  ENDCOLLECTIVE ;  /* 0x000000000000791b */ /* 0x003fea0003800000 */
.L_x_19:
[----:B------:R-:W-:Y:S01]  /*1320*/  HFMA2 R20, -RZ, RZ, 0, 1.1920928955078125e-07 ;  /* 0x00000002ff147431 */ /* 0x000fe200000001ff */
[----:B------:R-:W-:-:S05]  /*1330*/  MOV R15, R17 ;  /* 0x00000011000f7202 */ /* 0x000fca0000000f00 */
[----:B------:R-:W-:-:S04]  /*1340*/  FADD R15, R14, R15 ;  /* 0x0000000f0e0f7221 */ /* 0x000fc80000000000 */
[----:B------:R-:W-:-:S07]  /*1350*/  IMAD.MOV.U32 R0, RZ, RZ, R15 ;  /* 0x000000ffff007224 */ /* 0x000fce00078e000f */
[----:B------:R-:W-:Y:S05]  /*1360*/  WARPSYNC.COLLECTIVE R19, `(.L_x_20) ;  /* 0x0000000013087348 */ /* 0x000fea0003c00000 */
[----:B------:R0:W1:Y:S02]  /*1370*/  SHFL.DOWN P1, R17, R0, R20, R21 ;  /* 0x0800001400117389 */ /* 0x0000640000020015 */
[----:B01----:R-:W-:Y:S05]  /*1380*/  ENDCOLLECTIVE ;  /* 0x000000000000791b */ /* 0x003fea0003800000 */
.L_x_20:
[----:B------:R-:W-:Y:S02]  /*1390*/  IMAD.MOV.U32 R20, RZ, RZ, 0x1 ;  /* 0x00000001ff147424 */ /* 0x000fe400078e00ff */
[----:B------:R-:W-:-:S04]  /*13a0*/  IMAD.MOV.U32 R18, RZ, RZ, R17 ;  /* 0x000000ffff127224 */ /* 0x000fc800078e0011 */
[----:B------:R-:W-:-:S05]  /*13b0*/  FADD R18, R15, R18 ;  /* 0x000000120f127221 */ /* 0x000fca0000000000 */
[----:B------:R-:W-:-:S07]  /*13c0*/  MOV R0, R18 ;  /* 0x0000001200007202 */ /* 0x000fce0000000f00 */
[----:B------:R-:W-:Y:S05]  /*13d0*/  WARPSYNC.COLLECTIVE R19, `(.L_x_21) ;  /* 0x0000000013087348 */ /* 0x000fea0003c00000 */
[----:B------:R0:W1:Y:S02]  /*13e0*/  SHFL.DOWN P1, R17, R0, R20, R21 ;  /* 0x0800001400117389 */ /* 0x0000640000020015 */
[----:B01----:R-:W-:Y:S05]  /*13f0*/  ENDCOLLECTIVE ;  /* 0x000000000000791b */ /* 0x003fea0003800000 */
.L_x_21:
[----:B------:R-:W-:Y:S05]  /*1400*/  BRA `(.L_x_22) ;  /* 0xfffffff000e87947 */ /* 0x000fea000383ffff */
.L_x_12:
[----:B------:R-:W-:Y:S02]  /*1410*/  HFMA2 R20, -RZ, RZ, 0, 9.5367431640625e-07 ;  /* 0x00000010ff147431 */ /* 0x000fe400000001ff */
[----:B------:R-:W-:Y:S01]  /*1420*/  IMAD.MOV.U32 R21, RZ, RZ, 0x1f ;  /* 0x0000001fff157424 */ /* 0x000fe200078e00ff */
[----:B------:R-:W-:-:S07]  /*1430*/  MOV R19, 0xffffffff ;  /* 0xffffffff00137802 */ /* 0x000fce0000000f00 */
[----:B012---:R-:W-:Y:S05]  /*1440*/  WARPSYNC.COLLECTIVE R19, `(.L_x_23) ;  /* 0x0000000013087348 */ /* 0x007fea0003c00000 */
[----:B--2---:R2:W3:Y:S02]  /*1450*/  SHFL.DOWN P1, R17, R0, R20, R21 ;  /* 0x0800001400117389 */ /* 0x0044e40000020015 */
[----:B0123--:R-:W-:Y:S05]  /*1460*/  ENDCOLLECTIVE ;  /* 0x000000000000791b */ /* 0x00ffea0003800000 */
.L_x_23:
[----:B------:R-:W-:Y:S02]  /*1470*/  IMAD.MOV.U32 R20, RZ, RZ, 0x8 ;  /* 0x00000008ff147424 */ /* 0x000fe400078e00ff */
[----:B------:R-:W-:-:S04]  /*1480*/  IMAD.MOV.U32 R3, RZ, RZ, R17 ;  /* 0x000000ffff037224 */ /* 0x000fc800078e0011 */
[----:B------:R-:W-:-:S05]  /*1490*/  FADD R3, R3, R0 ;  /* 0x0000000003037221 */ /* 0x000fca0000000000 */
[----:B------:R-:W-:-:S07]  /*14a0*/  MOV R0, R3 ;  /* 0x0000000300007202 */ /* 0x000fce0000000f00 */
[----:B------:R-:W-:Y:S05]  /*14b0*/  WARPSYNC.COLLECTIVE R19, `(.L_x_24) ;  /* 0x0000000013087348 */ /* 0x000fea0003c00000 */
[----:B------:R0:W1:Y:S02]  /*14c0*/  SHFL.DOWN P1, R17, R0, R20, R21 ;  /* 0x0800001400117389 */ /* 0x0000640000020015 */
[----:B01----:R-:W-:Y:S05]  /*14d0*/  ENDCOLLECTIVE ;  /* 0x000000000000791b */ /* 0x003fea0003800000 */
.L_x_24:
[----:B------:R-:W-:Y:S01]  /*14e0*/  HFMA2 R20, -RZ, RZ, 0, 2.384185791015625e-07 ;  /* 0x00000004ff147431 */ /* 0x000fe200000001ff */
[----:B------:R-:W-:-:S05]  /*14f0*/  MOV R12, R17 ;  /* 0x00000011000c7202 */ /* 0x000fca0000000f00 */
[----:B------:R-:W-:-:S04]  /*1500*/  FADD R12, R3, R12 ;  /* 0x0000000c030c7221 */ /* 0x000fc80000000000 */
[----:B------:R-:W-:-:S07]  /*1510*/  IMAD.MOV.U32 R0, RZ, RZ, R12 ;  /* 0x000000ffff007224 */ /* 0x000fce00078e000c */
[----:B------:R-:W-:Y:S05]  /*1520*/  WARPSYNC.COLLECTIVE R19, `(.L_x_25) ;  /* 0x0000000013087348 */ /* 0x000fea0003c00000 */
[----:B------:R0:W1:Y:S02]  /*1530*/  SHFL.DOWN P1, R17, R0, R20, R21 ;  /* 0x0800001400117389 */ /* 0x0000640000020015 */
[----:B01----:R-:W-:Y:S05]  /*1540*/  ENDCOLLECTIVE ;  /* 0x000000000000791b */ /* 0x003fea0003800000 */
.L_x_25:
[----:B------:R-:W-:Y:S02]  /*1550*/  IMAD.MOV.U32 R20, RZ, RZ, 0x2 ;  /* 0x00000002ff147424 */ /* 0x000fe400078e00ff */
[----:B------:R-:W-:-:S04]  /*1560*/  IMAD.MOV.U32 R11, RZ, RZ, R17 ;  /* 0x000000ffff0b7224 */ /* 0x000fc800078e0011 */
[----:B------:R-:W-:-:S05]  /*1570*/  FADD R11, R12, R11 ;  /* 0x0000000b0c0b7221 */ /* 0x000fca0000000000 */
[----:B------:R-:W-:-:S07]  /*1580*/  MOV R0, R11 ;  /* 0x0000000b00007202 */ /* 0x000fce0000000f00 */
[----:B------:R-:W-:Y:S05]  /*1590*/  WARPSYNC.COLLECTIVE R19, `(.L_x_26) ;  /* 0x0000000013087348 */ /* 0x000fea0003c00000 */
[----:B------:R0:W1:Y:S02]  /*15a0*/  SHFL.DOWN P1, R17, R0, R20, R21 ;  /* 0x0800001400117389 */ /* 0x0000640000020015 */
[----:B01----:R-:W-:Y:S05]  /*15b0*/  ENDCOLLECTIVE ;  /* 0x000000000000791b */ /* 0x003fea0003800000 */
.L_x_26:
[----:B------:R-:W-:Y:S01]  /*15c0*/  HFMA2 R20, -RZ, RZ, 0, 5.9604644775390625e-08 ;  /* 0x00000001ff147431 */ /* 0x000fe200000001ff */
[----:B------:R-:W-:-:S05]  /*15d0*/  MOV R14, R17 ;  /* 0x00000011000e7202 */ /* 0x000fca0000000f00 */
[----:B------:R-:W-:-:S04]  /*15e0*/  FADD R14, R11, R14 ;  /* 0x0000000e0b0e7221 */ /* 0x000fc80000000000 */
[----:B------:R-:W-:-:S07]  /*15f0*/  IMAD.MOV.U32 R0, RZ, RZ, R14 ;  /* 0x000000ffff007224 */ /* 0x000fce00078e000e */
[----:B------:R-:W-:Y:S05]  /*1600*/  WARPSYNC.COLLECTIVE R19, `(.L_x_27) ;  /* 0x0000000013087348 */ /* 0x000fea0003c00000 */
[----:B------:R0:W1:Y:S02]  /*1610*/  SHFL.DOWN P1, R17, R0, R20, R21 ;  /* 0x0800001400117389 */ /* 0x0000640000020015 */
[----:B01----:R-:W-:Y:S05]  /*1620*/  ENDCOLLECTIVE ;  /* 0x000000000000791b */ /* 0x003fea0003800000 */
.L_x_27:
[----:B------:R-:W-:Y:S05]  /*1630*/  BRA `(.L_x_28) ;  /* 0xfffffff4008c7947 */ /* 0x000fea000383ffff */
        .weak           $__internal_0_$__cuda_sm3x_div_rn_noftz_f32_slowpath
        .type           $__internal_0_$__cuda_sm3x_div_rn_noftz_f32_slowpath,@function
        .size           $__internal_0_$__cuda_sm3x_div_rn_noftz_f32_slowpath,(.L_x_123 - $__internal_0_$__cuda_sm3x_div_rn_noftz_f32_slowpath)
$__internal_0_$__cuda_sm3x_div_rn_noftz_f32_slowpath:
[----:B------:R-:W-:Y:S01]  /*1640*/  SHF.R.U32.HI R15, RZ, 0x17, R3 ;  /* 0x00000017ff0f7819 */ /* 0x000fe20000011603 */
[----:B------:R-:W-:Y:S01]  /*1650*/  BSSY.RECONVERGENT B1, `(.L_x_29) ;  /* 0x0000062000017945 */ /* 0x000fe20003800200 */
[----:B------:R-:W-:Y:S02]  /*1660*/  SHF.R.U32.HI R16, RZ, 0x17, R0 ;  /* 0x00000017ff107819 */ /* 0x000fe40000011600 */
[----:B------:R-:W-:Y:S02]  /*1670*/  LOP3.LUT R15, R15, 0xff, RZ, 0xc0, !PT ;  /* 0x000000ff0f0f7812 */ /* 0x000fe400078ec0ff */
[----:B------:R-:W-:-:S03]  /*1680*/  LOP3.LUT R17, R16, 0xff, RZ, 0xc0, !PT ;  /* 0x000000ff10117812 */ /* 0x000fc600078ec0ff */
[----:B------:R-:W-:Y:S01]  /*1690*/  VIADD R19, R15, 0xffffffff ;  /* 0xffffffff0f137836 */ /* 0x000fe20000000000 */
[----:B------:R-:W-:-:S04]  /*16a0*/  IADD3 R18, PT, PT, R17, -0x1, RZ ;  /* 0xffffffff11127810 */ /* 0x000fc80007ffe0ff */
[----:B------:R-:W-:-:S04]  /*16b0*/  ISETP.GT.U32.AND P0, PT, R19, 0xfd, PT ;  /* 0x000000fd1300780c */ /* 0x000fc80003f04070 */
[----:B------:R-:W-:-:S13]  /*16c0*/  ISETP.GT.U32.OR P0, PT, R18, 0xfd, P0 ;  /* 0x000000fd1200780c */ /* 0x000fda0000704470 */
[----:B------:R-:W-:Y:S01]  /*16d0*/  @!P0 IMAD.MOV.U32 R16, RZ, RZ, RZ ;  /* 0x000000ffff108224 */ /* 0x000fe200078e00ff */
[----:B------:R-:W-:Y:S06]  /*16e0*/  @!P0 BRA `(.L_x_30) ;  /* 0x00000000005c8947 */ /* 0x000fec0003800000 */
[----:B------:R-:W-:Y:S02]  /*16f0*/  FSETP.GTU.FTZ.AND P0, PT, |R0|, +INF , PT ;  /* 0x7f8000000000780b */ /* 0x000fe40003f1c200 */
[----:B------:R-:W-:-:S04]  /*1700*/  FSETP.GTU.FTZ.AND P1, PT, |R3|, +INF , PT ;  /* 0x7f8000000300780b */ /* 0x000fc80003f3c200 */
[----:B------:R-:W-:-:S13]  /*1710*/  PLOP3.LUT P0, PT, P0, P1, PT, 0xf8, 0x8f ;  /* 0x00000000008f781c */ /* 0x000fda0000703f70 */
[----:B------:R-:W-:Y:S05]  /*1720*/  @P0 BRA `(.L_x_31) ;  /* 0x00000004004c0947 */ /* 0x000fea0003800000 */
[----:B------:R-:W-:-:S13]  /*1730*/  LOP3.LUT P0, RZ, R3, 0x7fffffff, R0, 0xc8, !PT ;  /* 0x7fffffff03ff7812 */ /* 0x000fda000780c800 */
[----:B------:R-:W-:Y:S05]  /*1740*/  @!P0 BRA `(.L_x_32) ;  /* 0x00000004003c8947 */ /* 0x000fea0003800000 */
[C---:B------:R-:W-:Y:S02]  /*1750*/  FSETP.NEU.FTZ.AND P1, PT, |R0|.reuse, +INF , PT ;  /* 0x7f8000000000780b */ /* 0x040fe40003f3d200 */
[----:B------:R-:W-:Y:S02]  /*1760*/  FSETP.NEU.FTZ.AND P2, PT, |R3|, +INF , PT ;  /* 0x7f8000000300780b */ /* 0x000fe40003f5d200 */
[----:B------:R-:W-:-:S11]  /*1770*/  FSETP.NEU.FTZ.AND P0, PT, |R0|, +INF , PT ;  /* 0x7f8000000000780b */ /* 0x000fd60003f1d200 */
[----:B------:R-:W-:Y:S05]  /*1780*/  @!P2 BRA !P1, `(.L_x_32) ;  /* 0x00000004002ca947 */ /* 0x000fea0004800000 */
[----:B------:R-:W-:-:S04]  /*1790*/  LOP3.LUT P1, RZ, R0, 0x7fffffff, RZ, 0xc0, !PT ;  /* 0x7fffffff00ff7812 */ /* 0x000fc8000782c0ff */
[----:B------:R-:W-:-:S13]  /*17a0*/  PLOP3.LUT P1, PT, P2, P1, PT, 0x2f, 0xf2 ;  /* 0x0000000000f2781c */ /* 0x000fda0001722577 */
[----:B------:R-:W-:Y:S05]  /*17b0*/  @P1 BRA `(.L_x_33) ;  /* 0x0000000400181947 */ /* 0x000fea0003800000 */
[----:B------:R-:W-:-:S04]  /*17c0*/  LOP3.LUT P1, RZ, R3, 0x7fffffff, RZ, 0xc0, !PT ;  /* 0x7fffffff03ff7812 */ /* 0x000fc8000782c0ff */
[----:B------:R-:W-:-:S13]  /*17d0*/  PLOP3.LUT P0, PT, P0, P1, PT, 0x2f, 0xf2 ;  /* 0x0000000000f2781c */ /* 0x000fda0000702577 */
[----:B------:R-:W-:Y:S05]  /*17e0*/  @P0 BRA `(.L_x_34) ;  /* 0x0000000400000947 */ /* 0x000fea0003800000 */
[----:B------:R-:W-:Y:S02]  /*17f0*/  ISETP.GE.AND P0, PT, R18, RZ, PT ;  /* 0x000000ff1200720c */ /* 0x000fe40003f06270 */
[----:B------:R-:W-:-:S11]  /*1800*/  ISETP.GE.AND P1, PT, R19, RZ, PT ;  /* 0x000000ff1300720c */ /* 0x000fd60003f26270 */
[----:B------:R-:W-:Y:S01]  /*1810*/  @P0 MOV R16, RZ ;  /* 0x000000ff00100202 */ /* 0x000fe20000000f00 */
[----:B------:R-:W-:Y:S02]  /*1820*/  @!P0 IMAD.MOV.U32 R16, RZ, RZ, -0x40 ;  /* 0xffffffc0ff108424 */ /* 0x000fe400078e00ff */
[----:B------:R-:W-:Y:S01]  /*1830*/  @!P0 FFMA R0, R0, 1.84467440737095516160e+19, RZ ;  /* 0x5f80000000008823 */ /* 0x000fe200000000ff */
[----:B------:R-:W-:Y:S02]  /*1840*/  @!P1 FFMA R3, R3, 1.84467440737095516160e+19, RZ ;  /* 0x5f80000003039823 */ /* 0x000fe400000000ff */
[----:B------:R-:W-:-:S07]  /*1850*/  @!P1 IADD3 R16, PT, PT, R16, 0x40, RZ ;  /* 0x0000004010109810 */ /* 0x000fce0007ffe0ff */
.L_x_30:
[----:B------:R-:W-:Y:S01]  /*1860*/  LEA R18, R15, 0xc0800000, 0x17 ;  /* 0xc08000000f127811 */ /* 0x000fe200078eb8ff */
[----:B------:R-:W-:Y:S01]  /*1870*/  BSSY.RECONVERGENT B2, `(.L_x_35) ;  /* 0x0000036000027945 */ /* 0x000fe20003800200 */
[----:B------:R-:W-:-:S03]  /*1880*/  IADD3 R17, PT, PT, R17, -0x7f, RZ ;  /* 0xffffff8111117810 */ /* 0x000fc60007ffe0ff */
[----:B------:R-:W-:Y:S02]  /*1890*/  IMAD.IADD R19, R3, 0x1, -R18 ;  /* 0x0000000103137824 */ /* 0x000fe400078e0a12 */
[C---:B------:R-:W-:Y:S01]  /*18a0*/  IMAD R0, R17.reuse, -0x800000, R0 ;  /* 0xff80000011007824 */ /* 0x040fe200078e0200 */
[----:B------:R-:W-:Y:S01]  /*18b0*/  IADD3 R17, PT, PT, R17, 0x7f, -R15 ;  /* 0x0000007f11117810 */ /* 0x000fe20007ffe80f */
[----:B------:R-:W0:Y:S01]  /*18c0*/  MUFU.RCP R3, R19 ;  /* 0x0000001300037308 */ /* 0x000e220000001000 */
[----:B------:R-:W-:-:S03]  /*18d0*/  FADD.FTZ R21, -R19, -RZ ;  /* 0x800000ff13157221 */ /* 0x000fc60000010100 */
[----:B------:R-:W-:Y:S02]  /*18e0*/  IMAD.IADD R17, R17, 0x1, R16 ;  /* 0x0000000111117824 */ /* 0x000fe400078e0210 */
[----:B0-----:R-:W-:-:S04]  /*18f0*/  FFMA R18, R3, R21, 1 ;  /* 0x3f80000003127423 */ /* 0x001fc80000000015 */
[----:B------:R-:W-:-:S04]  /*1900*/  FFMA R3, R3, R18, R3 ;  /* 0x0000001203037223 */ /* 0x000fc80000000003 */
[----:B------:R-:W-:-:S04]  /*1910*/  FFMA R18, R0, R3, RZ ;  /* 0x0000000300127223 */ /* 0x000fc800000000ff */
[----:B------:R-:W-:-:S04]  /*1920*/  FFMA R20, R21, R18, R0 ;  /* 0x0000001215147223 */ /* 0x000fc80000000000 */
[----:B------:R-:W-:-:S04]  /*1930*/  FFMA R18, R3, R20, R18 ;  /* 0x0000001403127223 */ /* 0x000fc80000000012 */
[----:B------:R-:W-:-:S04]  /*1940*/  FFMA R21, R21, R18, R0 ;  /* 0x0000001215157223 */ /* 0x000fc80000000000 */
[----:B------:R-:W-:-:S05]  /*1950*/  FFMA R0, R3, R21, R18 ;  /* 0x0000001503007223 */ /* 0x000fca0000000012 */
[----:B------:R-:W-:-:S04]  /*1960*/  SHF.R.U32.HI R15, RZ, 0x17, R0 ;  /* 0x00000017ff0f7819 */ /* 0x000fc80000011600 */
[----:B------:R-:W-:-:S04]  /*1970*/  LOP3.LUT R15, R15, 0xff, RZ, 0xc0, !PT ;  /* 0x000000ff0f0f7812 */ /* 0x000fc800078ec0ff */
[----:B------:R-:W-:-:S05]  /*1980*/  IADD3 R19, PT, PT, R15, R17, RZ ;  /* 0x000000110f137210 */ /* 0x000fca0007ffe0ff */
[----:B------:R-:W-:-:S05]  /*1990*/  VIADD R15, R19, 0xffffffff ;  /* 0xffffffff130f7836 */ /* 0x000fca0000000000 */
[----:B------:R-:W-:-:S13]  /*19a0*/  ISETP.GE.U32.AND P0, PT, R15, 0xfe, PT ;  /* 0x000000fe0f00780c */ /* 0x000fda0003f06070 */
[----:B------:R-:W-:Y:S05]  /*19b0*/  @!P0 BRA `(.L_x_36) ;  /* 0x0000000000808947 */ /* 0x000fea0003800000 */
[----:B------:R-:W-:-:S13]  /*19c0*/  ISETP.GT.AND P0, PT, R19, 0xfe, PT ;  /* 0x000000fe1300780c */ /* 0x000fda0003f04270 */
[----:B------:R-:W-:Y:S05]  /*19d0*/  @P0 BRA `(.L_x_37) ;  /* 0x00000000006c0947 */ /* 0x000fea0003800000 */
[----:B------:R-:W-:-:S13]  /*19e0*/  ISETP.GE.AND P0, PT, R19, 0x1, PT ;  /* 0x000000011300780c */ /* 0x000fda0003f06270 */
[----:B------:R-:W-:Y:S05]  /*19f0*/  @P0 BRA `(.L_x_38) ;  /* 0x0000000000740947 */ /* 0x000fea0003800000 */
[----:B------:R-:W-:Y:S02]  /*1a00*/  ISETP.GE.AND P0, PT, R19, -0x18, PT ;  /* 0xffffffe81300780c */ /* 0x000fe40003f06270 */
[----:B------:R-:W-:-:S11]  /*1a10*/  LOP3.LUT R0, R0, 0x80000000, RZ, 0xc0, !PT ;  /* 0x8000000000007812 */ /* 0x000fd600078ec0ff */
[----:B------:R-:W-:Y:S05]  /*1a20*/  @!P0 BRA `(.L_x_38) ;  /* 0x0000000000688947 */ /* 0x000fea0003800000 */
[-CC-:B------:R-:W-:Y:S01]  /*1a30*/  FFMA.RZ R15, R3, R21.reuse, R18.reuse ;  /* 0x00000015030f7223 */ /* 0x180fe2000000c012 */
[----:B------:R-:W-:Y:S01]  /*1a40*/  IMAD.MOV R17, RZ, RZ, -R19 ;  /* 0x000000ffff117224 */ /* 0x000fe200078e0a13 */
[C---:B------:R-:W-:Y:S02]  /*1a50*/  ISETP.NE.AND P2, PT, R19.reuse, RZ, PT ;  /* 0x000000ff1300720c */ /* 0x040fe40003f45270 */
[----:B------:R-:W-:Y:S02]  /*1a60*/  ISETP.NE.AND P1, PT, R19, RZ, PT ;  /* 0x000000ff1300720c */ /* 0x000fe40003f25270 */
[----:B------:R-:W-:Y:S01]  /*1a70*/  LOP3.LUT R16, R15, 0x7fffff, RZ, 0xc0, !PT ;  /* 0x007fffff0f107812 */ /* 0x000fe200078ec0ff */
[CCC-:B------:R-:W-:Y:S01]  /*1a80*/  FFMA.RP R15, R3.reuse, R21.reuse, R18.reuse ;  /* 0x00000015030f7223 */ /* 0x1c0fe20000008012 */
[----:B------:R-:W-:Y:S01]  /*1a90*/  FFMA.RM R18, R3, R21, R18 ;  /* 0x0000001503127223 */ /* 0x000fe20000004012 */
[----:B------:R-:W-:Y:S02]  /*1aa0*/  IADD3 R3, PT, PT, R19, 0x20, RZ ;  /* 0x0000002013037810 */ /* 0x000fe40007ffe0ff */
[----:B------:R-:W-:-:S02]  /*1ab0*/  LOP3.LUT R16, R16, 0x800000, RZ, 0xfc, !PT ;  /* 0x0080000010107812 */ /* 0x000fc400078efcff */
[----:B------:R-:W-:Y:S02]  /*1ac0*/  FSETP.NEU.FTZ.AND P0, PT, R15, R18, PT ;  /* 0x000000120f00720b */ /* 0x000fe40003f1d000 */
[----:B------:R-:W-:Y:S02]  /*1ad0*/  SHF.L.U32 R3, R16, R3, RZ ;  /* 0x0000000310037219 */ /* 0x000fe400000006ff */
[----:B------:R-:W-:Y:S02]  /*1ae0*/  SEL R15, R17, RZ, P2 ;  /* 0x000000ff110f7207 */ /* 0x000fe40001000000 */
[----:B------:R-:W-:Y:S02]  /*1af0*/  ISETP.NE.AND P1, PT, R3, RZ, P1 ;  /* 0x000000ff0300720c */ /* 0x000fe40000f25270 */
[----:B------:R-:W-:Y:S02]  /*1b00*/  SHF.R.U32.HI R15, RZ, R15, R16 ;  /* 0x0000000fff0f7219 */ /* 0x000fe40000011610 */
[----:B------:R-:W-:-:S02]  /*1b10*/  PLOP3.LUT P0, PT, P0, P1, PT, 0xf8, 0x8f ;  /* 0x00000000008f781c */ /* 0x000fc40000703f70 */
[----:B------:R-:W-:Y:S02]  /*1b20*/  SHF.R.U32.HI R16, RZ, 0x1, R15 ;  /* 0x00000001ff107819 */ /* 0x000fe4000001160f */
[----:B------:R-:W-:-:S04]  /*1b30*/  SEL R3, RZ, 0x1, !P0 ;  /* 0x00000001ff037807 */ /* 0x000fc80004000000 */
[----:B------:R-:W-:-:S04]  /*1b40*/  LOP3.LUT R18, R3, 0x1, R16, 0xf8, !PT ;  /* 0x0000000103127812 */ /* 0x000fc800078ef810 */
[----:B------:R-:W-:-:S04]  /*1b50*/  LOP3.LUT R15, R18, R15, RZ, 0xc0, !PT ;  /* 0x0000000f120f7212 */ /* 0x000fc800078ec0ff */
[----:B------:R-:W-:-:S04]  /*1b60*/  IADD3 R15, PT, PT, R16, R15, RZ ;  /* 0x0000000f100f7210 */ /* 0x000fc80007ffe0ff */
[----:B------:R-:W-:Y:S01]  /*1b70*/  LOP3.LUT R0, R15, R0, RZ, 0xfc, !PT ;  /* 0x000000000f007212 */ /* 0x000fe200078efcff */
[----:B------:R-:W-:Y:S06]  /*1b80*/  BRA `(.L_x_38) ;  /* 0x0000000000107947 */ /* 0x000fec0003800000 */
.L_x_37:
[----:B------:R-:W-:-:S04]  /*1b90*/  LOP3.LUT R0, R0, 0x80000000, RZ, 0xc0, !PT ;  /* 0x8000000000007812 */ /* 0x000fc800078ec0ff */
[----:B------:R-:W-:Y:S01]  /*1ba0*/  LOP3.LUT R0, R0, 0x7f800000, RZ, 0xfc, !PT ;  /* 0x7f80000000007812 */ /* 0x000fe200078efcff */
[----:B------:R-:W-:Y:S06]  /*1bb0*/  BRA `(.L_x_38) ;  /* 0x0000000000047947 */ /* 0x000fec0003800000 */
.L_x_36:
[----:B------:R-:W-:-:S07]  /*1bc0*/  IMAD R0, R17, 0x800000, R0 ;  /* 0x0080000011007824 */ /* 0x000fce00078e0200 */
.L_x_38:
[----:B------:R-:W-:Y:S05]  /*1bd0*/  BSYNC.RECONVERGENT B2 ;  /* 0x0000000000027941 */ /* 0x000fea0003800200 */
.L_x_35:
[----:B------:R-:W-:Y:S05]  /*1be0*/  BRA `(.L_x_39) ;  /* 0x0000000000207947 */ /* 0x000fea0003800000 */
.L_x_34:
[----:B------:R-:W-:-:S04]  /*1bf0*/  LOP3.LUT R0, R3, 0x80000000, R0, 0x48, !PT ;  /* 0x8000000003007812 */ /* 0x000fc800078e4800 */
[----:B------:R-:W-:Y:S01]  /*1c00*/  LOP3.LUT R0, R0, 0x7f800000, RZ, 0xfc, !PT ;  /* 0x7f80000000007812 */ /* 0x000fe200078efcff */
[----:B------:R-:W-:Y:S06]  /*1c10*/  BRA `(.L_x_39) ;  /* 0x0000000000147947 */ /* 0x000fec0003800000 */
.L_x_33:
[----:B------:R-:W-:Y:S01]  /*1c20*/  LOP3.LUT R0, R3, 0x80000000, R0, 0x48, !PT ;  /* 0x8000000003007812 */ /* 0x000fe200078e4800 */
[----:B------:R-:W-:Y:S06]  /*1c30*/  BRA `(.L_x_39) ;  /* 0x00000000000c7947 */ /* 0x000fec0003800000 */
.L_x_32:
[----:B------:R-:W0:Y:S01]  /*1c40*/  MUFU.RSQ R0, -QNAN ;  /* 0xffc0000000007908 */ /* 0x000e220000001400 */
[----:B------:R-:W-:Y:S05]  /*1c50*/  BRA `(.L_x_39) ;  /* 0x0000000000047947 */ /* 0x000fea0003800000 */
.L_x_31:
[----:B------:R-:W-:-:S07]  /*1c60*/  FADD.FTZ R0, R0, R3 ;  /* 0x0000000300007221 */ /* 0x000fce0000010000 */
.L_x_39:
[----:B------:R-:W-:Y:S05]  /*1c70*/  BSYNC.RECONVERGENT B1 ;  /* 0x0000000000017941 */ /* 0x000fea0003800200 */
.L_x_29:
[----:B------:R-:W-:-:S04]  /*1c80*/  HFMA2 R15, -RZ, RZ, 0, 0 ;  /* 0x00000000ff0f7431 */ /* 0x000fc800000001ff */
[----:B0-----:R-:W-:Y:S05]  /*1c90*/  RET.REL.NODEC R14 `(_ZN8pygpukit3ops2nn20groupnorm_f16_kernelEPK6__halfS4_S4_PS2_iiiiif) ;  /* 0xffffffe00ed87950 */ /* 0x001fea0003c3ffff */
.L_x_40:
[----:B------:R-:W-:-:S00]  /*1ca0*/  BRA `(.L_x_40) ;  /* 0xfffffffc00fc7947 */ /* 0x000fc0000383ffff */
[----:B------:R-:W-:-:S00]  /*1cb0*/  NOP ;  /* 0x0000000000007918 */ /* 0x000fc00000000000 */
        /* <DEDUP_REMOVED lines=12> */
.L_x_123:


//--------------------- .text._ZN8pygpukit3ops2nn21groupnorm_bf16_kernelEPK13__nv_bfloat16S4_S4_PS2_iiiiif --------------------------
	.section	.text._ZN8pygpukit3ops2nn21groupnorm_bf16_kernelEPK13__nv_bfloat16S4_S4_PS2_iiiiif,"ax",@progbits
	.align	128
        .global         _ZN8pygpukit3ops2nn21groupnorm_bf16_kernelEPK13__nv_bfloat16S4_S4_PS2_iiiiif
        .type           _ZN8pygpukit3ops2nn21groupnorm_bf16_kernelEPK13__nv_bfloat16S4_S4_PS2_iiiiif,@function
        .size           _ZN8pygpukit3ops2nn21groupnorm_bf16_kernelEPK13__nv_bfloat16S4_S4_PS2_iiiiif,(.L_x_124 - _ZN8pygpukit3ops2nn21groupnorm_bf16_kernelEPK13__nv_bfloat16S4_S4_PS2_iiiiif)
        .other          _ZN8pygpukit3ops2nn21groupnorm_bf16_kernelEPK13__nv_bfloat16S4_S4_PS2_iiiiif,@"STO_CUDA_ENTRY STV_DEFAULT"
_ZN8pygpukit3ops2nn21groupnorm_bf16_kernelEPK13__nv_bfloat16S4_S4_PS2_iiiiif:
.text._ZN8pygpukit3ops2nn21groupnorm_bf16_kernelEPK13__nv_bfloat16S4_S4_PS2_iiiiif:
        /* <DEDUP_REMOVED lines=74> */
.L_x_43:
[----:B------:R-:W-:-:S06]  /*04a0*/  IMAD.WIDE R12, R3, 0x2, R4 ;  /* 0x00000002030c7825 */ /* 0x000fcc00078e0204 */
[----:B------:R-:W2:Y:S01]  /*04b0*/  LDG.E.U16.CONSTANT R12, desc[UR6][R12.64] ;  /* 0x000000060c0c7981 */ /* 0x000ea2000c1e9500 */
[----:B0-----:R-:W-:-:S04]  /*04c0*/  IADD3 R3, PT, PT, R14, R3, RZ ;  /* 0x000000030e037210 */ /* 0x001fc80007ffe0ff */
[----:B------:R-:W-:Y:S01]  /*04d0*/  ISETP.GE.AND P0, PT, R3, R8, PT ;  /* 0x000000080300720c */ /* 0x000fe20003f06270 */
[----:B--2---:R-:W-:-:S04]  /*04e0*/  IMAD.U32 R11, R12, 0x10000, RZ ;  /* 0x000100000c0b7824 */ /* 0x004fc800078e00ff */
[----:B------:R-:W-:-:S08]  /*04f0*/  FADD R0, R11, R0 ;  /* 0x000000000b007221 */ /* 0x000fd00000000000 */
[----:B------:R-:W-:Y:S05]  /*0500*/  @!P0 BRA `(.L_x_43) ;  /* 0xfffffffc00e48947 */ /* 0x000fea000383ffff */
.L_x_42:
[----:B------:R-:W-:Y:S05]  /*0510*/  BSYNC.RECONVERGENT B0 ;  /* 0x0000000000007941 */ /* 0x000fea0003800200 */
.L_x_41:
        /* <DEDUP_REMOVED lines=13> */
[----:B------:R-:W-:Y:S02]  /*05f0*/  LOP3.LUT P0, R11, R7, 0x1f, RZ, 0xc0, !PT ;  /* 0x0000001f070b7812 */ /* 0x000fe4000780c0ff */
[----:B------:R-:W-:Y:S02]  /*0600*/  IADD3 R12, PT, PT, R3, R16, RZ ;  /* 0x00000010030c7210 */ /* 0x000fe40007ffe0ff */
[----:B------:R-:W0:Y:S02]  /*0610*/  SHFL.DOWN PT, R14, R13, 0x2, 0x1f ;  /* 0x08401f000d0e7f89 */ /* 0x000e2400000e0000 */
[----:B0-----:R-:W-:Y:S01]  /*0620*/  FADD R14, R13, R14 ;  /* 0x0000000e0d0e7221 */ /* 0x001fe20000000000 */
[----:B------:R-:W-:-:S04]  /*0630*/  IMAD R13, R7, 0x4, R16 ;  /* 0x00000004070d7824 */ /* 0x000fc800078e0210 */
        /* <DEDUP_REMOVED lines=23> */
.L_x_63:
        /* <DEDUP_REMOVED lines=13> */
[----:B------:R-:W-:Y:S02]  /*0880*/  MOV R3, R17 ;  /* 0x0000001100037202 */ /* 0x000fe40000000f00 */
[----:B------:R-:W-:-:S07]  /*0890*/  MOV R14, 0x8b0 ;  /* 0x000008b0000e7802 */ /* 0x000fce0000000f00 */
[----:B01----:R-:W-:Y:S05]  /*08a0*/  CALL.REL.NOINC `($__internal_1_$__cuda_sm3x_div_rn_noftz_f32_slowpath) ;  /* 0x0000000c00647944 */ /* 0x003fea0003c00000 */
[----:B------:R-:W-:-:S07]  /*08b0*/  IMAD.MOV.U32 R3, RZ, RZ, R0 ;  /* 0x000000ffff037224 */ /* 0x000fce00078e0000 */
.L_x_47:
[----:B------:R-:W-:Y:S05]  /*08c0*/  BSYNC.RECONVERGENT B0 ;  /* 0x0000000000007941 */ /* 0x000fea0003800200 */
.L_x_46:
[----:B------:R-:W2:Y:S01]  /*08d0*/  S2UR UR5, SR_CgaCtaId ;  /* 0x00000000000579c3 */ /* 0x000ea20000008800 */
[----:B------:R-:W-:Y:S01]  /*08e0*/  UMOV UR4, 0x400 ;  /* 0x0000040000047882 */ /* 0x000fe20000000000 */
[----:B------:R-:W-:Y:S01]  /*08f0*/  PLOP3.LUT P0, PT, PT, PT, PT, 0x80, 0x8 ;  /* 0x000000000008781c */ /* 0x000fe20003f0f070 */
[----:B--2---:R-:W-:-:S06]  /*0900*/  ULEA UR4, UR5, UR4, 0x18 ;  /* 0x0000000405047291 */ /* 0x004fcc000f8ec0ff */
[----:B------:R-:W-:-:S05]  /*0910*/  IMAD.U32 R16, RZ, RZ, UR4 ;  /* 0x00000004ff107e24 */ /* 0x000fca000f8e00ff */
[----:B------:R2:W-:Y:S02]  /*0920*/  STS [R16+0x80], R3 ;  /* 0x0000800310007388 */ /* 0x0005e40000000800 */
.L_x_44:
[----:B------:R-:W-:Y:S01]  /*0930*/  ISETP.GE.AND P1, PT, R7, R8, PT ;  /* 0x000000080700720c */ /* 0x000fe20003f26270 */
[----:B------:R-:W-:Y:S05]  /*0940*/  WARPSYNC.ALL ;  /* 0x0000000000007948 */ /* 0x000fea0003800000 */
[----:B------:R-:W-:Y:S01]  /*0950*/  BAR.SYNC.DEFER_BLOCKING 0x0 ;  /* 0x0000000000007b1d */ /* 0x000fe20000010000 */
[----:B------:R-:W-:-:S05]  /*0960*/  HFMA2 R0, -RZ, RZ, 0, 0 ;  /* 0x00000000ff007431 */ /* 0x000fca00000001ff */
[----:B------:R-:W-:Y:S04]  /*0970*/  BSSY.RECONVERGENT B0, `(.L_x_48) ;  /* 0x000000e000007945 */ /* 0x000fe80003800200 */
[----:B------:R-:W-:Y:S05]  /*0980*/  @P1 BRA `(.L_x_49) ;  /* 0x0000000000301947 */ /* 0x000fea0003800000 */
[----:B--2---:R2:W3:Y:S01]  /*0990*/  LDS R3, [R16+0x80] ;  /* 0x0000800010037984 */ /* 0x0044e20000000800 */
[----:B------:R-:W4:Y:S01]  /*09a0*/  LDC R20, c[0x0][0x360] ;  /* 0x0000d800ff147b82 */ /* 0x000f220000000800 */
[----:B------:R-:W-:Y:S02]  /*09b0*/  IMAD.MOV.U32 R0, RZ, RZ, RZ ;  /* 0x000000ffff007224 */ /* 0x000fe400078e00ff */
[----:B------:R-:W-:-:S07]  /*09c0*/  IMAD.MOV.U32 R17, RZ, RZ, R7 ;  /* 0x000000ffff117224 */ /* 0x000fce00078e0007 */
.L_x_50:
[----:B0-----:R-:W-:-:S06]  /*09d0*/  IMAD.WIDE R14, R17, 0x2, R4 ;  /* 0x00000002110e7825 */ /* 0x001fcc00078e0204 */
[----:B------:R-:W5:Y:S01]  /*09e0*/  LDG.E.U16.CONSTANT R14, desc[UR6][R14.64] ;  /* 0x000000060e0e7981 */ /* 0x000f62000c1e9500 */
[----:B----4-:R-:W-:-:S04]  /*09f0*/  IADD3 R17, PT, PT, R20, R17, RZ ;  /* 0x0000001114117210 */ /* 0x010fc80007ffe0ff */
[----:B------:R-:W-:Y:S01]  /*0a00*/  ISETP.GE.AND P1, PT, R17, R8, PT ;  /* 0x000000081100720c */ /* 0x000fe20003f26270 */
[----:B-----5:R-:W-:-:S04]  /*0a10*/  IMAD.U32 R18, R14, 0x10000, RZ ;  /* 0x000100000e127824 */ /* 0x020fc800078e00ff */
[----:B---3--:R-:W-:-:S04]  /*0a20*/  FADD R19, -R3, R18 ;  /* 0x0000001203137221 */ /* 0x008fc80000000100 */
[----:B------:R-:W-:-:S04]  /*0a30*/  FFMA R0, R19, R19, R0 ;  /* 0x0000001313007223 */ /* 0x000fc80000000000 */
[----:B------:R-:W-:Y:S05]  /*0a40*/  @!P1 BRA `(.L_x_50) ;  /* 0xfffffffc00e09947 */ /* 0x000fea000383ffff */
.L_x_49:
[----:B------:R-:W-:Y:S05]  /*0a50*/  BSYNC.RECONVERGENT B0 ;  /* 0x0000000000007941 */ /* 0x000fea0003800200 */
.L_x_48:
        /* <DEDUP_REMOVED lines=17> */
[----:B------:R-:W-:Y:S01]  /*0b70*/  IMAD.MOV.U32 R0, RZ, RZ, RZ ;  /* 0x000000ffff007224 */ /* 0x000fe200078e00ff */
        /* <DEDUP_REMOVED lines=15> */
.L_x_69:
[----:B---3--:R-:W-:-:S07]  /*0c70*/  FADD R17, R14, R17 ;  /* 0x000000110e117221 */ /* 0x008fce0000000000 */
.L_x_52:
[----:B------:R-:W-:Y:S05]  /*0c80*/  BSYNC B0 ;  /* 0x0000000000007941 */ /* 0x000fea0003800000 */
.L_x_51:
        /* <DEDUP_REMOVED lines=12> */
[----:B------:R-:W-:Y:S02]  /*0d50*/  MOV R0, R17 ;  /* 0x0000001100007202 */ /* 0x000fe40000000f00 */
[----:B------:R-:W-:-:S07]  /*0d60*/  MOV R14, 0xd80 ;  /* 0x00000d80000e7802 */ /* 0x000fce0000000f00 */
[----:B01----:R-:W-:Y:S05]  /*0d70*/  CALL.REL.NOINC `($__internal_1_$__cuda_sm3x_div_rn_noftz_f32_slowpath) ;  /* 0x0000000800307944 */ /* 0x003fea0003c00000 */
.L_x_56:
[----:B------:R-:W-:Y:S05]  /*0d80*/  BSYNC.RECONVERGENT B0 ;  /* 0x0000000000007941 */ /* 0x000fea0003800200 */
.L_x_55:
[----:B------:R-:W2:Y:S01]  /*0d90*/  LDCU UR4, c[0x0][0x3b4] ;  /* 0x00007680ff0477ac */ /* 0x000ea20008000800 */
[----:B------:R-:W3:Y:S01]  /*0da0*/  S2UR UR5, SR_CgaCtaId ;  /* 0x00000000000579c3 */ /* 0x000ee20000008800 */
[----:B--2---:R-:W-:Y:S01]  /*0db0*/  FADD R0, R0, UR4 ;  /* 0x0000000400007e21 */ /* 0x004fe20008000000 */
[----:B------:R-:W-:-:S04]  /*0dc0*/  UMOV UR4, 0x400 ;  /* 0x0000040000047882 */ /* 0x000fc80000000000 */
[----:B------:R-:W-:Y:S01]  /*0dd0*/  FSETP.GEU.AND P0, PT, |R0|, 1.175494350822287508e-38, PT ;  /* 0x008000000000780b */ /* 0x000fe20003f0e200 */
[----:B---3--:R-:W-:-:S06]  /*0de0*/  ULEA UR4, UR5, UR4, 0x18 ;  /* 0x0000000405047291 */ /* 0x008fcc000f8ec0ff */
[----:B------:R-:W-:-:S06]  /*0df0*/  IMAD.U32 R16, RZ, RZ, UR4 ;  /* 0x00000004ff107e24 */ /* 0x000fcc000f8e00ff */
[----:B------:R-:W-:-:S04]  /*0e00*/  @!P0 FMUL R0, R0, 16777216 ;  /* 0x4b80000000008820 */ /* 0x000fc80000400000 */
[----:B------:R-:W2:Y:S02]  /*0e10*/  MUFU.RSQ R3, R0 ;  /* 0x0000000000037308 */ /* 0x000ea40000001400 */
[----:B--2---:R-:W-:-:S05]  /*0e20*/  @!P0 FMUL R3, R3, 4096 ;  /* 0x4580000003038820 */ /* 0x004fca0000400000 */
[----:B------:R3:W-:Y:S02]  /*0e30*/  STS [R16+0x84], R3 ;  /* 0x0000840310007388 */ /* 0x0007e40000000800 */
.L_x_54:
[----:B------:R-:W-:Y:S05]  /*0e40*/  WARPSYNC.ALL ;  /* 0x0000000000007948 */ /* 0x000fea0003800000 */
[----:B------:R-:W-:Y:S01]  /*0e50*/  BAR.SYNC.DEFER_BLOCKING 0x0 ;  /* 0x0000000000007b1d */ /* 0x000fe20000010000 */
[----:B------:R-:W-:-:S13]  /*0e60*/  ISETP.GE.AND P0, PT, R7, R8, PT ;  /* 0x000000080700720c */ /* 0x000fda0003f06270 */
[----:B------:R-:W-:Y:S05]  /*0e70*/  @P0 EXIT ;  /* 0x000000000000094d */ /* 0x000fea0003800000 */
[----:B------:R-:W-:Y:S01]  /*0e80*/  IABS R0, R2 ;  /* 0x0000000200007213 */ /* 0x000fe20000000000 */
        /* <DEDUP_REMOVED lines=8> */
[----:B-1----:R-:W-:-:S02]  /*0f10*/  IADD3 R18, PT, PT, R3, 0xffffffe, RZ ;  /* 0x0ffffffe03127810 */ /* 0x002fc40007ffe0ff */
[----:B------:R-:W-:-:S04]  /*0f20*/  LOP3.LUT R3, RZ, R2, RZ, 0x33, !PT ;  /* 0x00000002ff037212 */ /* 0x000fc800078e33ff */
[----:B------:R1:W4:Y:S02]  /*0f30*/  F2I.FTZ.U32.TRUNC.NTZ R19, R18 ;  /* 0x0000001200137305 */ /* 0x000324000021f000 */
[----:B-1----:R-:W-:Y:S02]  /*0f40*/  IMAD.MOV.U32 R18, RZ, RZ, RZ ;  /* 0x000000ffff127224 */ /* 0x002fe400078e00ff */
[----:B----4-:R-:W-:-:S04]  /*0f50*/  IMAD.MOV R11, RZ, RZ, -R19 ;  /* 0x000000ffff0b7224 */ /* 0x010fc800078e0a13 */
[----:B------:R-:W-:-:S04]  /*0f60*/  IMAD R11, R11, R0, RZ ;  /* 0x000000000b0b7224 */ /* 0x000fc800078e02ff */
[----:B0-23--:R-:W-:-:S07]  /*0f70*/  IMAD.HI.U32 R11, R19, R11, R18 ;  /* 0x0000000b130b7227 */ /* 0x00dfce00078e0012 */
.L_x_57:
[----:B------:R-:W-:Y:S01]  /*0f80*/  IABS R18, R2 ;  /* 0x0000000200127213 */ /* 0x000fe20000000000 */
[----:B0-----:R-:W-:Y:S01]  /*0f90*/  IMAD.WIDE R22, R7, 0x2, R4 ;  /* 0x0000000207167825 */ /* 0x001fe200078e0204 */
[----:B------:R-:W-:Y:S02]  /*0fa0*/  IABS R19, R7 ;  /* 0x0000000700137213 */ /* 0x000fe40000000000 */
[----:B------:R-:W-:-:S03]  /*0fb0*/  IADD3 R20, PT, PT, RZ, -R18, RZ ;  /* 0x80000012ff147210 */ /* 0x000fc60007ffe0ff */
[----:B------:R-:W-:Y:S01]  /*0fc0*/  IMAD.HI.U32 R18, R11, R19, RZ ;  /* 0x000000130b127227 */ /* 0x000fe200078e00ff */
[----:B------:R0:W2:Y:S03]  /*0fd0*/  LDG.E.U16.CONSTANT R22, desc[UR6][R22.64] ;  /* 0x0000000616167981 */ /* 0x0000a6000c1e9500 */
[----:B------:R-:W-:Y:S01]  /*0fe0*/  IMAD R19, R18, R20, R19 ;  /* 0x0000001412137224 */ /* 0x000fe200078e0213 */
[----:B------:R-:W-:-:S04]  /*0ff0*/  IABS R20, R2 ;  /* 0x0000000200147213 */ /* 0x000fc80000000000 */
[----:B------:R-:W-:-:S13]  /*1000*/  ISETP.GT.U32.AND P2, PT, R0, R19, PT ;  /* 0x000000130000720c */ /* 0x000fda0003f44070 */
[----:B------:R-:W-:Y:S02]  /*1010*/  @!P2 IMAD.IADD R19, R19, 0x1, -R20 ;  /* 0x000000011313a824 */ /* 0x000fe400078e0a14 */
[----:B------:R-:W-:-:S03]  /*1020*/  @!P2 VIADD R18, R18, 0x1 ;  /* 0x000000011212a836 */ /* 0x000fc60000000000 */
[----:B------:R-:W-:Y:S02]  /*1030*/  ISETP.GE.U32.AND P1, PT, R19, R0, PT ;  /* 0x000000001300720c */ /* 0x000fe40003f26070 */
[----:B------:R-:W-:-:S04]  /*1040*/  LOP3.LUT R19, R7, R2, RZ, 0x3c, !PT ;  /* 0x0000000207137212 */ /* 0x000fc800078e3cff */
[----:B------:R-:W-:-:S07]  /*1050*/  ISETP.GE.AND P3, PT, R19, RZ, PT ;  /* 0x000000ff1300720c */ /* 0x000fce0003f66270 */
[----:B------:R-:W-:-:S06]  /*1060*/  @P1 IADD3 R18, PT, PT, R18, 0x1, RZ ;  /* 0x0000000112121810 */ /* 0x000fcc0007ffe0ff */
[----:B------:R-:W-:-:S05]  /*1070*/  @!P3 IMAD.MOV R18, RZ, RZ, -R18 ;  /* 0x000000ffff12b224 */ /* 0x000fca00078e0a12 */
        /* <DEDUP_REMOVED lines=8> */
[----:B------:R-:W-:Y:S02]  /*1100*/  IADD3 R7, PT, PT, R7, UR4, RZ ;  /* 0x0000000407077c10 */ /* 0x000fe4000fffe0ff */
[----:B--2---:R-:W-:-:S05]  /*1110*/  SHF.L.U32 R25, R22, 0x10, RZ ;  /* 0x0000001016197819 */ /* 0x004fca00000006ff */
[----:B------:R-:W-:-:S04]  /*1120*/  FADD R24, -R16, R25 ;  /* 0x0000001910187221 */ /* 0x000fc80000000100 */
[----:B------:R-:W-:Y:S01]  /*1130*/  FMUL R24, R24, R17 ;  /* 0x0000001118187220 */ /* 0x000fe20000400000 */
[----:B------:R-:W-:-:S04]  /*1140*/  LEA R22, P1, R26, UR8, 0x1 ;  /* 0x000000081a167c11 */ /* 0x000fc8000f8208ff */
[----:B------:R-:W-:Y:S02]  /*1150*/  LEA.HI.X R23, R26, UR9, R23, 0x1, P1 ;  /* 0x000000091a177c11 */ /* 0x000fe400088f0c17 */
[----:B------:R-:W-:Y:S01]  /*1160*/  ISETP.GE.AND P1, PT, R7, R8, PT ;  /* 0x000000080700720c */ /* 0x000fe20003f26270 */
[----:B---3--:R-:W-:Y:S02]  /*1170*/  IMAD.U32 R25, R18, 0x10000, RZ ;  /* 0x0001000012197824 */ /* 0x008fe400078e00ff */
[----:B----4-:R-:W-:-:S04]  /*1180*/  IMAD.U32 R27, R20, 0x10000, RZ ;  /* 0x00010000141b7824 */ /* 0x010fc800078e00ff */
[----:B------:R-:W-:-:S05]  /*1190*/  FFMA R24, R24, R25, R27 ;  /* 0x0000001918187223 */ /* 0x000fca000000001b */
[----:B------:R-:W-:-:S05]  /*11a0*/  F2FP.BF16.F32.PACK_AB R24, RZ, R24 ;  /* 0x00000018ff18723e */ /* 0x000fca00000010ff */
[----:B------:R0:W-:Y:S01]  /*11b0*/  STG.E.U16 desc[UR6][R22.64], R24 ;  /* 0x0000001816007986 */ /* 0x0001e2000c101506 */
[----:B------:R-:W-:Y:S05]  /*11c0*/  @!P1 BRA `(.L_x_57) ;  /* 0xfffffffc006c9947 */ /* 0x000fea000383ffff */
[----:B------:R-:W-:Y:S05]  /*11d0*/  EXIT ;  /* 0x000000000000794d */ /* 0x000fea0003800000 */
.L_x_45:
[----:B------:R-:W-:Y:S01]  /*11e0*/  IMAD.MOV.U32 R20, RZ, RZ, 0x10 ;  /* 0x00000010ff147424 */ /* 0x000fe200078e00ff */
[----:B------:R-:W-:Y:S01]  /*11f0*/  MOV R19, 0xffffffff ;  /* 0xffffffff00137802 */ /* 0x000fe20000000f00 */
[----:B------:R-:W-:-:S07]  /*1200*/  IMAD.MOV.U32 R21, RZ, RZ, 0x1f ;  /* 0x0000001fff157424 */ /* 0x000fce00078e00ff */
[----:B012---:R-:W-:Y:S05]  /*1210*/  WARPSYNC.COLLECTIVE R19, `(.L_x_58) ;  /* 0x0000000013087348 */ /* 0x007fea0003c00000 */
[----:B--2---:R2:W3:Y:S02]  /*1220*/  SHFL.DOWN P1, R17, R0, R20, R21 ;  /* 0x0800001400117389 */ /* 0x0044e40000020015 */
[----:B0123--:R-:W-:Y:S05]  /*1230*/  ENDCOLLECTIVE ;  /* 0x000000000000791b */ /* 0x00ffea0003800000 */
.L_x_58:
[----:B------:R-:W-:Y:S02]  /*1240*/  HFMA2 R20, -RZ, RZ, 0, 4.76837158203125e-07 ;  /* 0x00000008ff147431 */ /* 0x000fe400000001ff */
[----:B------:R-:W-:-:S04]  /*1250*/  IMAD.MOV.U32 R3, RZ, RZ, R17 ;  /* 0x000000ffff037224 */ /* 0x000fc800078e0011 */
[----:B------:R-:W-:-:S04]  /*1260*/  FADD R3, R3, R0 ;  /* 0x0000000003037221 */ /* 0x000fc80000000000 */
[----:B------:R-:W-:-:S07]  /*1270*/  IMAD.MOV.U32 R0, RZ, RZ, R3 ;  /* 0x000000ffff007224 */ /* 0x000fce00078e0003 */
[----:B------:R-:W-:Y:S05]  /*1280*/  WARPSYNC.COLLECTIVE R19, `(.L_x_59) ;  /* 0x0000000013087348 */ /* 0x000fea0003c00000 */
[----:B------:R0:W1:Y:S02]  /*1290*/  SHFL.DOWN P1, R17, R0, R20, R21 ;  /* 0x0800001400117389 */ /* 0x0000640000020015 */
[----:B01----:R-:W-:Y:S05]  /*12a0*/  ENDCOLLECTIVE ;  /* 0x000000000000791b */ /* 0x003fea0003800000 */
.L_x_59:
[----:B------:R-:W-:Y:S02]  /*12b0*/  IMAD.MOV.U32 R20, RZ, RZ, 0x4 ;  /* 0x00000004ff147424 */ /* 0x000fe400078e00ff */
[----:B------:R-:W-:-:S04]  /*12c0*/  IMAD.MOV.U32 R14, RZ, RZ, R17 ;  /* 0x000000ffff0e7224 */ /* 0x000fc800078e0011 */
[----:B------:R-:W-:-:S05]  /*12d0*/  FADD R14, R3, R14 ;  /* 0x0000000e030e7221 */ /* 0x000fca0000000000 */
[----:B------:R-:W-:-:S07]  /*12e0*/  MOV R0, R14 ;  /* 0x0000000e00007202 */ /* 0x000fce0000000f00 */
[----:B------:R-:W-:Y:S05]  /*12f0*/  WARPSYNC.COLLECTIVE R19, `(.L_x_60) ;  /* 0x0000000013087348 */ /* 0x000fea0003c00000 */
[----:B------:R0:W1:Y:S02]  /*1300*/  SHFL.DOWN P1, R17, R0, R20, R21 ;  /* 0x0800001400117389 */ /* 0x0000640000020015 */
[----:B01----:R-:W-:Y:S05]  /*1310*/  ENDCOLLECTIVE ;  /* 0x000000000000791b */ /* 0x003fea0003800000 */
.L_x_60:
[----:B------:R-:W-:Y:S01]  /*1320*/  HFMA2 R20, -RZ, RZ, 0, 1.1920928955078125e-07 ;  /* 0x00000002ff147431 */ /* 0x000fe200000001ff */
[----:B------:R-:W-:-:S05]  /*1330*/  MOV R15, R17 ;  /* 0x00000011000f7202 */ /* 0x000fca0000000f00 */
[----:B------:R-:W-:-:S04]  /*1340*/  FADD R15, R14, R15 ;  /* 0x0000000f0e0f7221 */ /* 0x000fc80000000000 */
[----:B------:R-:W-:-:S07]  /*1350*/  IMAD.MOV.U32 R0, RZ, RZ, R15 ;  /* 0x000000ffff007224 */ /* 0x000fce00078e000f */
[----:B------:R-:W-:Y:S05]  /*1360*/  WARPSYNC.COLLECTIVE R19, `(.L_x_61) ;  /* 0x0000000013087348 */ /* 0x000fea0003c00000 */
[----:B------:R0:W1:Y:S02]  /*1370*/  SHFL.DOWN P1, R17, R0, R20, R21 ;  /* 0x0800001400117389 */ /* 0x0000640000020015 */
[----:B01----:R-:W-:Y:S05]  /*1380*/  ENDCOLLECTIVE ;  /* 0x000000000000791b */ /* 0x003fea0003800000 */
.L_x_61:
[----:B------:R-:W-:Y:S02]  /*1390*/  IMAD.MOV.U32 R20, RZ, RZ, 0x1 ;  /* 0x00000001ff147424 */ /* 0x000fe400078e00ff */
[----:B------:R-:W-:-:S04]  /*13a0*/  IMAD.MOV.U32 R18, RZ, RZ, R17 ;  /* 0x000000ffff127224 */ /* 0x000fc800078e0011 */
[----:B------:R-:W-:-:S05]  /*13b0*/  FADD R18, R15, R18 ;  /* 0x000000120f127221 */ /* 0x000fca0000000000 */
[----:B------:R-:W-:-:S07]  /*13c0*/  MOV R0, R18 ;  /* 0x0000001200007202 */ /* 0x000fce0000000f00 */
[----:B------:R-:W-:Y:S05]  /*13d0*/  WARPSYNC.COLLECTIVE R19, `(.L_x_62) ;  /* 0x0000000013087348 */ /* 0x000fea0003c00000 */
[----:B------:R0:W1:Y:S02]  /*13e0*/  SHFL.DOWN P1, R17, R0, R20, R21 ;  /* 0x0800001400117389 */ /* 0x0000640000020015 */
[----:B01----:R-:W-:Y:S05]  /*13f0*/  ENDCOLLECTIVE ;  /* 0x000000000000791b */ /* 0x003fea0003800000 */
.L_x_62:
[----:B------:R-:W-:Y:S05]  /*1400*/  BRA `(.L_x_63) ;  /* 0xfffffff000e87947 */ /* 0x000fea000383ffff */
.L_x_53:
[----:B------:R-:W-:Y:S02]  /*1410*/  HFMA2 R20, -RZ, RZ, 0, 9.5367431640625e-07 ;  /* 0x00000010ff147431 */ /* 0x000fe400000001ff */
[----:B------:R-:W-:Y:S01]  /*1420*/  IMAD.MOV.U32 R21, RZ, RZ, 0x1f ;  /* 0x0000001fff157424 */ /* 0x000fe200078e00ff */
[----:B------:R-:W-:-:S07]  /*1430*/  MOV R19, 0xffffffff ;  /* 0xffffffff00137802 */ /* 0x000fce0000000f00 */
[----:B012---:R-:W-:Y:S05]  /*1440*/  WARPSYNC.COLLECTIVE R19, `(.L_x_64) ;  /* 0x0000000013087348 */ /* 0x007fea0003c00000 */
[----:B--2---:R2:W3:Y:S02]  /*1450*/  SHFL.DOWN P1, R17, R0, R20, R21 ;  /* 0x0800001400117389 */ /* 0x0044e40000020015 */
[----:B0123--:R-:W-:Y:S05]  /*1460*/  ENDCOLLECTIVE ;  /* 0x000000000000791b */ /* 0x00ffea0003800000 */
.L_x_64:
[----:B------:R-:W-:Y:S02]  /*1470*/  IMAD.MOV.U32 R20, RZ, RZ, 0x8 ;  /* 0x00000008ff147424 */ /* 0x000fe400078e00ff */
[----:B------:R-:W-:-:S04]  /*1480*/  IMAD.MOV.U32 R3, RZ, RZ, R17 ;  /* 0x000000ffff037224 */ /* 0x000fc800078e0011 */
[----:B------:R-:W-:-:S05]  /*1490*/  FADD R3, R3, R0 ;  /* 0x0000000003037221 */ /* 0x000fca0000000000 */
[----:B------:R-:W-:-:S07]  /*14a0*/  MOV R0, R3 ;  /* 0x0000000300007202 */ /* 0x000fce0000000f00 */
[----:B------:R-:W-:Y:S05]  /*14b0*/  WARPSYNC.COLLECTIVE R19, `(.L_x_65) ;  /* 0x0000000013087348 */ /* 0x000fea0003c00000 */
[----:B------:R0:W1:Y:S02]  /*14c0*/  SHFL.DOWN P1, R17, R0, R20, R21 ;  /* 0x0800001400117389 */ /* 0x0000640000020015 */
[----:B01----:R-:W-:Y:S05]  /*14d0*/  ENDCOLLECTIVE ;  /* 0x000000000000791b */ /* 0x003fea0003800000 */
.L_x_65:
[----:B------:R-:W-:Y:S01]  /*14e0*/  HFMA2 R20, -RZ, RZ, 0, 2.384185791015625e-07 ;  /* 0x00000004ff147431 */ /* 0x000fe200000001ff */
[----:B------:R-:W-:-:S05]  /*14f0*/  MOV R12, R17 ;  /* 0x00000011000c7202 */ /* 0x000fca0000000f00 */
[----:B------:R-:W-:-:S04]  /*1500*/  FADD R12, R3, R12 ;  /* 0x0000000c030c7221 */ /* 0x000fc80000000000 */
[----:B------:R-:W-:-:S07]  /*1510*/  IMAD.MOV.U32 R0, RZ, RZ, R12 ;  /* 0x000000ffff007224 */ /* 0x000fce00078e000c */
[----:B------:R-:W-:Y:S05]  /*1520*/  WARPSYNC.COLLECTIVE R19, `(.L_x_66) ;  /* 0x0000000013087348 */ /* 0x000fea0003c00000 */
[----:B------:R0:W1:Y:S02]  /*1530*/  SHFL.DOWN P1, R17, R0, R20, R21 ;  /* 0x0800001400117389 */ /* 0x0000640000020015 */
[----:B01----:R-:W-:Y:S05]  /*1540*/  ENDCOLLECTIVE ;  /* 0x000000000000791b */ /* 0x003fea0003800000 */
.L_x_66:
[----:B------:R-:W-:Y:S02]  /*1550*/  IMAD.MOV.U32 R20, RZ, RZ, 0x2 ;  /* 0x00000002ff147424 */ /* 0x000fe400078e00ff */
[----:B------:R-:W-:-:S04]  /*1560*/  IMAD.MOV.U32 R11, RZ, RZ, R17 ;  /* 0x000000ffff0b7224 */ /* 0x000fc800078e0011 */
[----:B------:R-:W-:-:S05]  /*1570*/  FADD R11, R12, R11 ;  /* 0x0000000b0c0b7221 */ /* 0x000fca0000000000 */
[----:B------:R-:W-:-:S07]  /*1580*/  MOV R0, R11 ;  /* 0x0000000b00007202 */ /* 0x000fce0000000f00 */
[----:B------:R-:W-:Y:S05]  /*1590*/  WARPSYNC.COLLECTIVE R19, `(.L_x_67) ;  /* 0x0000000013087348 */ /* 0x000fea0003c00000 */
[----:B------:R0:W1:Y:S02]  /*15a0*/  SHFL.DOWN P1, R17, R0, R20, R21 ;  /* 0x0800001400117389 */ /* 0x0000640000020015 */
[----:B01----:R-:W-:Y:S05]  /*15b0*/  ENDCOLLECTIVE ;  /* 0x000000000000791b */ /* 0x003fea0003800000 */
.L_x_67:
[----:B------:R-:W-:Y:S01]  /*15c0*/  HFMA2 R20, -RZ, RZ, 0, 5.9604644775390625e-08 ;  /* 0x00000001ff147431 */ /* 0x000fe200000001ff */
[----:B------:R-:W-:-:S05]  /*15d0*/  MOV R14, R17 ;  /* 0x00000011000e7202 */ /* 0x000fca0000000f00 */
[----:B------:R-:W-:-:S04]  /*15e0*/  FADD R14, R11, R14 ;  /* 0x0000000e0b0e7221 */ /* 0x000fc80000000000 */
[----:B------:R-:W-:-:S07]  /*15f0*/  IMAD.MOV.U32 R0, RZ, RZ, R14 ;  /* 0x000000ffff007224 */ /* 0x000fce00078e000e */
[----:B------:R-:W-:Y:S05]  /*1600*/  WARPSYNC.COLLECTIVE R19, `(.L_x_68) ;  /* 0x0000000013087348 */ /* 0x000fea0003c00000 */
[----:B------:R0:W1:Y:S02]  /*1610*/  SHFL.DOWN P1, R17, R0, R20, R21 ;  /* 0x0800001400117389 */ /* 0x0000640000020015 */
[----:B01----:R-:W-:Y:S05]  /*1620*/  ENDCOLLECTIVE ;  /* 0x000000000000791b */ /* 0x003fea0003800000 */
.L_x_68:
[----:B------:R-:W-:Y:S05]  /*1630*/  BRA `(.L_x_69) ;  /* 0xfffffff4008c7947 */ /* 0x000fea000383ffff */
        .weak           $__internal_1_$__cuda_sm3x_div_rn_noftz_f32_slowpath
        .type           $__internal_1_$__cuda_sm3x_div_rn_noftz_f32_slowpath,@function
        .size           $__internal_1_$__cuda_sm3x_div_rn_noftz_f32_slowpath,(.L_x_124 - $__internal_1_$__cuda_sm3x_div_rn_noftz_f32_slowpath)
$__internal_1_$__cuda_sm3x_div_rn_noftz_f32_slowpath:
        /* <DEDUP_REMOVED lines=34> */
.L_x_71:
        /* <DEDUP_REMOVED lines=51> */
.L_x_78:
[----:B------:R-:W-:-:S04]  /*1b90*/  LOP3.LUT R0, R0, 0x80000000, RZ, 0xc0, !PT ;  /* 0x8000000000007812 */ /* 0x000fc800078ec0ff */
[----:B------:R-:W-:Y:S01]  /*1ba0*/  LOP3.LUT R0, R0, 0x7f800000, RZ, 0xfc, !PT ;  /* 0x7f80000000007812 */ /* 0x000fe200078efcff */
[----:B------:R-:W-:Y:S06]  /*1bb0*/  BRA `(.L_x_79) ;  /* 0x0000000000047947 */ /* 0x000fec0003800000 */
.L_x_77:
[----:B------:R-:W-:-:S07]  /*1bc0*/  IMAD R0, R17, 0x800000, R0 ;  /* 0x0080000011007824 */ /* 0x000fce00078e0200 */
.L_x_79:
[----:B------:R-:W-:Y:S05]  /*1bd0*/  BSYNC.RECONVERGENT B2 ;  /* 0x0000000000027941 */ /* 0x000fea0003800200 */
.L_x_76:
[----:B------:R-:W-:Y:S05]  /*1be0*/  BRA `(.L_x_80) ;  /* 0x0000000000207947 */ /* 0x000fea0003800000 */
.L_x_75:
[----:B------:R-:W-:-:S04]  /*1bf0*/  LOP3.LUT R0, R3, 0x80000000, R0, 0x48, !PT ;  /* 0x8000000003007812 */ /* 0x000fc800078e4800 */
[----:B------:R-:W-:Y:S01]  /*1c00*/  LOP3.LUT R0, R0, 0x7f800000, RZ, 0xfc, !PT ;  /* 0x7f80000000007812 */ /* 0x000fe200078efcff */
[----:B------:R-:W-:Y:S06]  /*1c10*/  BRA `(.L_x_80) ;  /* 0x0000000000147947 */ /* 0x000fec0003800000 */
.L_x_74:
[----:B------:R-:W-:Y:S01]  /*1c20*/  LOP3.LUT R0, R3, 0x80000000, R0, 0x48, !PT ;  /* 0x8000000003007812 */ /* 0x000fe200078e4800 */
[----:B------:R-:W-:Y:S06]  /*1c30*/  BRA `(.L_x_80) ;  /* 0x00000000000c7947 */ /* 0x000fec0003800000 */
.L_x_73:
[----:B------:R-:W0:Y:S01]  /*1c40*/  MUFU.RSQ R0, -QNAN ;  /* 0xffc0000000007908 */ /* 0x000e220000001400 */
[----:B------:R-:W-:Y:S05]  /*1c50*/  BRA `(.L_x_80) ;  /* 0x0000000000047947 */ /* 0x000fea0003800000 */
.L_x_72:
[----:B------:R-:W-:-:S07]  /*1c60*/  FADD.FTZ R0, R0, R3 ;  /* 0x0000000300007221 */ /* 0x000fce0000010000 */
.L_x_80:
[----:B------:R-:W-:Y:S05]  /*1c70*/  BSYNC.RECONVERGENT B1 ;  /* 0x0000000000017941 */ /* 0x000fea0003800200 */
.L_x_70:
[----:B------:R-:W-:-:S04]  /*1c80*/  HFMA2 R15, -RZ, RZ, 0, 0 ;  /* 0x00000000ff0f7431 */ /* 0x000fc800000001ff */
[----:B0-----:R-:W-:Y:S05]  /*1c90*/  RET.REL.NODEC R14 `(_ZN8pygpukit3ops2nn21groupnorm_bf16_kernelEPK13__nv_bfloat16S4_S4_PS2_iiiiif) ;  /* 0xffffffe00ed87950 */ /* 0x001fea0003c3ffff */
.L_x_81:
        /* <DEDUP_REMOVED lines=14> */
.L_x_124:


//--------------------- .text._ZN8pygpukit3ops2nn20groupnorm_f32_kernelEPKfS3_S3_Pfiiiiif --------------------------
	.section	.text._ZN8pygpukit3ops2nn20groupnorm_f32_kernelEPKfS3_S3_Pfiiiiif,"ax",@progbits
	.align	128
        .global         _ZN8pygpukit3ops2nn20groupnorm_f32_kernelEPKfS3_S3_Pfiiiiif
        .type           _ZN8pygpukit3ops2nn20groupnorm_f32_kernelEPKfS3_S3_Pfiiiiif,@function
        .size           _ZN8pygpukit3ops2nn20groupnorm_f32_kernelEPKfS3_S3_Pfiiiiif,(.L_x_125 - _ZN8pygpukit3ops2nn20groupnorm_f32_kernelEPKfS3_S3_Pfiiiiif)
        .other          _ZN8pygpukit3ops2nn20groupnorm_f32_kernelEPKfS3_S3_Pfiiiiif,@"STO_CUDA_ENTRY STV_DEFAULT"
_ZN8pygpukit3ops2nn20groupnorm_f32_kernelEPKfS3_S3_Pfiiiiif:
.text._ZN8pygpukit3ops2nn20groupnorm_f32_kernelEPKfS3_S3_Pfiiiiif:
        /* <DEDUP_REMOVED lines=74> */
.L_x_84:
[----:B------:R-:W-:-:S06]  /*04a0*/  IMAD.WIDE R12, R3, 0x4, R4 ;  /* 0x00000004030c7825 */ /* 0x000fcc00078e0204 */
[----:B------:R-:W2:Y:S01]  /*04b0*/  LDG.E.CONSTANT R13, desc[UR6][R12.64] ;  /* 0x000000060c0d7981 */ /* 0x000ea2000c1e9900 */
[----:B0-----:R-:W-:-:S04]  /*04c0*/  IADD3 R3, PT, PT, R14, R3, RZ ;  /* 0x000000030e037210 */ /* 0x001fc80007ffe0ff */
[----:B------:R-:W-:Y:S01]  /*04d0*/  ISETP.GE.AND P0, PT, R3, R8, PT ;  /* 0x000000080300720c */ /* 0x000fe20003f06270 */
[----:B--2---:R-:W-:-:S12]  /*04e0*/  FADD R0, R13, R0 ;  /* 0x000000000d007221 */ /* 0x004fd80000000000 */
[----:B------:R-:W-:Y:S05]  /*04f0*/  @!P0 BRA `(.L_x_84) ;  /* 0xfffffffc00e88947 */ /* 0x000fea000383ffff */
.L_x_83:
[----:B------:R-:W-:Y:S05]  /*0500*/  BSYNC.RECONVERGENT B0 ;  /* 0x0000000000007941 */ /* 0x000fea0003800200 */
.L_x_82:
        /* <DEDUP_REMOVED lines=41> */
.L_x_104:
        /* <DEDUP_REMOVED lines=15> */
[----:B01----:R-:W-:Y:S05]  /*0890*/  CALL.REL.NOINC `($__internal_2_$__cuda_sm3x_div_rn_noftz_f32_slowpath) ;  /* 0x0000000c00507944 */ /* 0x003fea0003c00000 */
[----:B------:R-:W-:-:S07]  /*08a0*/  MOV R3, R0 ;  /* 0x0000000000037202 */ /* 0x000fce0000000f00 */
.L_x_88:
[----:B------:R-:W-:Y:S05]  /*08b0*/  BSYNC.RECONVERGENT B0 ;  /* 0x0000000000007941 */ /* 0x000fea0003800200 */
.L_x_87:
[----:B------:R-:W2:Y:S01]  /*08c0*/  S2UR UR5, SR_CgaCtaId ;  /* 0x00000000000579c3 */ /* 0x000ea20000008800 */
[----:B------:R-:W-:Y:S01]  /*08d0*/  UMOV UR4, 0x400 ;  /* 0x0000040000047882 */ /* 0x000fe20000000000 */
[----:B------:R-:W-:Y:S01]  /*08e0*/  PLOP3.LUT P0, PT, PT, PT, PT, 0x80, 0x8 ;  /* 0x000000000008781c */ /* 0x000fe20003f0f070 */
[----:B--2---:R-:W-:-:S06]  /*08f0*/  ULEA UR4, UR5, UR4, 0x18 ;  /* 0x0000000405047291 */ /* 0x004fcc000f8ec0ff */
[----:B------:R-:W-:-:S05]  /*0900*/  IMAD.U32 R16, RZ, RZ, UR4 ;  /* 0x00000004ff107e24 */ /* 0x000fca000f8e00ff */
[----:B------:R2:W-:Y:S02]  /*0910*/  STS [R16+0x80], R3 ;  /* 0x0000800310007388 */ /* 0x0005e40000000800 */
.L_x_85:
[----:B------:R-:W-:Y:S01]  /*0920*/  ISETP.GE.AND P1, PT, R7, R8, PT ;  /* 0x000000080700720c */ /* 0x000fe20003f26270 */
[----:B------:R-:W-:Y:S05]  /*0930*/  WARPSYNC.ALL ;  /* 0x0000000000007948 */ /* 0x000fea0003800000 */
[----:B------:R-:W-:Y:S01]  /*0940*/  BAR.SYNC.DEFER_BLOCKING 0x0 ;  /* 0x0000000000007b1d */ /* 0x000fe20000010000 */
[----:B------:R-:W-:-:S05]  /*0950*/  IMAD.MOV.U32 R0, RZ, RZ, RZ ;  /* 0x000000ffff007224 */ /* 0x000fca00078e00ff */
[----:B------:R-:W-:Y:S04]  /*0960*/  BSSY.RECONVERGENT B0, `(.L_x_89) ;  /* 0x000000d000007945 */ /* 0x000fe80003800200 */
[----:B------:R-:W-:Y:S05]  /*0970*/  @P1 BRA `(.L_x_90) ;  /* 0x00000000002c1947 */ /* 0x000fea0003800000 */
[----:B--2---:R2:W3:Y:S01]  /*0980*/  LDS R3, [R16+0x80] ;  /* 0x0000800010037984 */ /* 0x0044e20000000800 */
[----:B0-----:R-:W0:Y:S01]  /*0990*/  LDC R18, c[0x0][0x360] ;  /* 0x0000d800ff127b82 */ /* 0x001e220000000800 */
[----:B------:R-:W-:Y:S02]  /*09a0*/  HFMA2 R0, -RZ, RZ, 0, 0 ;  /* 0x00000000ff007431 */ /* 0x000fe400000001ff */
[----:B------:R-:W-:-:S07]  /*09b0*/  IMAD.MOV.U32 R17, RZ, RZ, R7 ;  /* 0x000000ffff117224 */ /* 0x000fce00078e0007 */
.L_x_91:
[----:B------:R-:W-:-:S06]  /*09c0*/  IMAD.WIDE R14, R17, 0x4, R4 ;  /* 0x00000004110e7825 */ /* 0x000fcc00078e0204 */
[----:B------:R-:W3:Y:S01]  /*09d0*/  LDG.E.CONSTANT R14, desc[UR6][R14.64] ;  /* 0x000000060e0e7981 */ /* 0x000ee2000c1e9900 */
[----:B0-----:R-:W-:-:S05]  /*09e0*/  IMAD.IADD R17, R18, 0x1, R17 ;  /* 0x0000000112117824 */ /* 0x001fca00078e0211 */
[----:B------:R-:W-:Y:S01]  /*09f0*/  ISETP.GE.AND P1, PT, R17, R8, PT ;  /* 0x000000081100720c */ /* 0x000fe20003f26270 */
[----:B---3--:R-:W-:-:S04]  /*0a00*/  FADD R19, -R3, R14 ;  /* 0x0000000e03137221 */ /* 0x008fc80000000100 */
[----:B------:R-:W-:-:S08]  /*0a10*/  FFMA R0, R19, R19, R0 ;  /* 0x0000001313007223 */ /* 0x000fd00000000000 */
[----:B------:R-:W-:Y:S05]  /*0a20*/  @!P1 BRA `(.L_x_91) ;  /* 0xfffffffc00e49947 */ /* 0x000fea000383ffff */
.L_x_90:
[----:B------:R-:W-:Y:S05]  /*0a30*/  BSYNC.RECONVERGENT B0 ;  /* 0x0000000000007941 */ /* 0x000fea0003800200 */
.L_x_89:
        /* <DEDUP_REMOVED lines=33> */
.L_x_110:
[----:B---3--:R-:W-:-:S07]  /*0c50*/  FADD R17, R14, R17 ;  /* 0x000000110e117221 */ /* 0x008fce0000000000 */
.L_x_93:
[----:B------:R-:W-:Y:S05]  /*0c60*/  BSYNC B0 ;  /* 0x0000000000007941 */ /* 0x000fea0003800000 */
.L_x_92:
        /* <DEDUP_REMOVED lines=14> */
[----:B01----:R-:W-:Y:S05]  /*0d50*/  CALL.REL.NOINC `($__internal_2_$__cuda_sm3x_div_rn_noftz_f32_slowpath) ;  /* 0x0000000800207944 */ /* 0x003fea0003c00000 */
.L_x_97:
[----:B------:R-:W-:Y:S05]  /*0d60*/  BSYNC.RECONVERGENT B0 ;  /* 0x0000000000007941 */ /* 0x000fea0003800200 */
.L_x_96:
        /* <DEDUP_REMOVED lines=11> */
.L_x_95:
        /* <DEDUP_REMOVED lines=20> */
.L_x_98:
[----:B------:R-:W-:Y:S01]  /*0f60*/  IABS R18, R2 ;  /* 0x0000000200127213 */ /* 0x000fe20000000000 */
[----:B0-----:R-:W-:Y:S01]  /*0f70*/  IMAD.WIDE R22, R7, 0x4, R4 ;  /* 0x0000000407167825 */ /* 0x001fe200078e0204 */
[----:B------:R-:W-:-:S03]  /*0f80*/  IABS R19, R7 ;  /* 0x0000000700137213 */ /* 0x000fc60000000000 */
[----:B------:R-:W-:Y:S02]  /*0f90*/  IMAD.MOV R20, RZ, RZ, -R18 ;  /* 0x000000ffff147224 */ /* 0x000fe400078e0a12 */
[----:B------:R-:W-:Y:S01]  /*0fa0*/  IMAD.HI.U32 R18, R11, R19, RZ ;  /* 0x000000130b127227 */ /* 0x000fe200078e00ff */
[----:B------:R-:W2:Y:S03]  /*0fb0*/  LDG.E.CONSTANT R23, desc[UR6][R22.64] ;  /* 0x0000000616177981 */ /* 0x000ea6000c1e9900 */
        /* <DEDUP_REMOVED lines=9> */
[----:B------:R-:W-:-:S05]  /*1050*/  @!P3 IMAD.MOV R18, RZ, RZ, -R18 ;  /* 0x000000ffff12b224 */ /* 0x000fca00078e0a12 */
[----:B------:R-:W-:-:S04]  /*1060*/  SEL R18, R3, R18, !P0 ;  /* 0x0000001203127207 */ /* 0x000fc80004000000 */
[----:B------:R-:W-:-:S05]  /*1070*/  IADD3 R21, PT, PT, R9, R18, RZ ;  /* 0x0000001209157210 */ /* 0x000fca0007ffe0ff */
[----:B------:R-:W-:-:S04]  /*1080*/  IMAD.WIDE R18, R21, 0x4, R14 ;  /* 0x0000000415127825 */ /* 0x000fc800078e020e */
[----:B------:R-:W-:Y:S02]  /*1090*/  IMAD.WIDE R20, R21, 0x4, R12 ;  /* 0x0000000415147825 */ /* 0x000fe400078e020c */
[----:B------:R-:W3:Y:S04]  /*10a0*/  LDG.E.CONSTANT R19, desc[UR6][R18.64] ;  /* 0x0000000612137981 */ /* 0x000ee8000c1e9900 */
[----:B------:R-:W3:Y:S01]  /*10b0*/  LDG.E.CONSTANT R21, desc[UR6][R20.64] ;  /* 0x0000000614157981 */ /* 0x000ee2000c1e9900 */
[----:B------:R-:W-:-:S04]  /*10c0*/  IADD3 R25, P1, PT, R7, R6, RZ ;  /* 0x0000000607197210 */ /* 0x000fc80007f3e0ff */
[----:B------:R-:W-:Y:S02]  /*10d0*/  LEA.HI.X.SX32 R28, R7, R10, 0x1, P1 ;  /* 0x0000000a071c7211 */ /* 0x000fe400008f0eff */
[----:B------:R-:W-:-:S04]  /*10e0*/  LEA R24, P1, R25, UR8, 0x2 ;  /* 0x0000000819187c11 */ /* 0x000fc8000f8210ff */
[----:B------:R-:W-:Y:S01]  /*10f0*/  LEA.HI.X R25, R25, UR9, R28, 0x2, P1 ;  /* 0x0000000919197c11 */ /* 0x000fe200088f141c */
[----:B------:R-:W-:-:S05]  /*1100*/  VIADD R7, R7, UR4 ;  /* 0x0000000407077c36 */ /* 0x000fca0008000000 */
[----:B------:R-:W-:Y:S01]  /*1110*/  ISETP.GE.AND P1, PT, R7, R8, PT ;  /* 0x000000080700720c */ /* 0x000fe20003f26270 */
[----:B--2---:R-:W-:-:S04]  /*1120*/  FADD R26, -R16, R23 ;  /* 0x00000017101a7221 */ /* 0x004fc80000000100 */
[----:B------:R-:W-:-:S04]  /*1130*/  FMUL R26, R26, R17 ;  /* 0x000000111a1a7220 */ /* 0x000fc80000400000 */
[----:B---3--:R-:W-:-:S05]  /*1140*/  FFMA R23, R26, R19, R21 ;  /* 0x000000131a177223 */ /* 0x008fca0000000015 */
[----:B------:R0:W-:Y:S01]  /*1150*/  STG.E desc[UR6][R24.64], R23 ;  /* 0x0000001718007986 */ /* 0x0001e2000c101906 */
[----:B------:R-:W-:Y:S05]  /*1160*/  @!P1 BRA `(.L_x_98) ;  /* 0xfffffffc007c9947 */ /* 0x000fea000383ffff */
[----:B------:R-:W-:Y:S05]  /*1170*/  EXIT ;  /* 0x000000000000794d */ /* 0x000fea0003800000 */
.L_x_86:
[----:B------:R-:W-:Y:S01]  /*1180*/  IMAD.MOV.U32 R20, RZ, RZ, 0x10 ;  /* 0x00000010ff147424 */ /* 0x000fe200078e00ff */
[----:B------:R-:W-:Y:S01]  /*1190*/  MOV R21, 0x1f ;  /* 0x0000001f00157802 */ /* 0x000fe20000000f00 */
[----:B------:R-:W-:-:S07]  /*11a0*/  IMAD.MOV.U32 R19, RZ, RZ, -0x1 ;  /* 0xffffffffff137424 */ /* 0x000fce00078e00ff */
[----:B012---:R-:W-:Y:S05]  /*11b0*/  WARPSYNC.COLLECTIVE R19, `(.L_x_99) ;  /* 0x0000000013087348 */ /* 0x007fea0003c00000 */
[----:B--2---:R2:W3:Y:S02]  /*11c0*/  SHFL.DOWN P1, R17, R0, R20, R21 ;  /* 0x0800001400117389 */ /* 0x0044e40000020015 */
[----:B0123--:R-:W-:Y:S05]  /*11d0*/  ENDCOLLECTIVE ;  /* 0x000000000000791b */ /* 0x00ffea0003800000 */
.L_x_99:
[----:B------:R-:W-:Y:S02]  /*11e0*/  IMAD.MOV.U32 R20, RZ, RZ, 0x8 ;  /* 0x00000008ff147424 */ /* 0x000fe400078e00ff */
[----:B------:R-:W-:-:S04]  /*11f0*/  IMAD.MOV.U32 R3, RZ, RZ, R17 ;  /* 0x000000ffff037224 */ /* 0x000fc800078e0011 */
[----:B------:R-:W-:-:S05]  /*1200*/  FADD R3, R3, R0 ;  /* 0x0000000003037221 */ /* 0x000fca0000000000 */
[----:B------:R-:W-:-:S07]  /*1210*/  MOV R0, R3 ;  /* 0x0000000300007202 */ /* 0x000fce0000000f00 */
[----:B------:R-:W-:Y:S05]  /*1220*/  WARPSYNC.COLLECTIVE R19, `(.L_x_100) ;  /* 0x0000000013087348 */ /* 0x000fea0003c00000 */
[----:B------:R0:W1:Y:S02]  /*1230*/  SHFL.DOWN P1, R17, R0, R20, R21 ;  /* 0x0800001400117389 */ /* 0x0000640000020015 */
[----:B01----:R-:W-:Y:S05]  /*1240*/  ENDCOLLECTIVE ;  /* 0x000000000000791b */ /* 0x003fea0003800000 */
.L_x_100:
[----:B------:R-:W-:Y:S02]  /*1250*/  IMAD.MOV.U32 R20, RZ, RZ, 0x4 ;  /* 0x00000004ff147424 */ /* 0x000fe400078e00ff */
[----:B------:R-:W-:-:S04]  /*1260*/  IMAD.MOV.U32 R14, RZ, RZ, R17 ;  /* 0x000000ffff0e7224 */ /* 0x000fc800078e0011 */
[----:B------:R-:W-:-:S05]  /*1270*/  FADD R14, R3, R14 ;  /* 0x0000000e030e7221 */ /* 0x000fca0000000000 */
[----:B------:R-:W-:-:S07]  /*1280*/  MOV R0, R14 ;  /* 0x0000000e00007202 */ /* 0x000fce0000000f00 */
[----:B------:R-:W-:Y:S05]  /*1290*/  WARPSYNC.COLLECTIVE R19, `(.L_x_101) ;  /* 0x0000000013087348 */ /* 0x000fea0003c00000 */
[----:B------:R0:W1:Y:S02]  /*12a0*/  SHFL.DOWN P1, R17, R0, R20, R21 ;  /* 0x0800001400117389 */ /* 0x0000640000020015 */
[----:B01----:R-:W-:Y:S05]  /*12b0*/  ENDCOLLECTIVE ;  /* 0x000000000000791b */ /* 0x003fea0003800000 */
.L_x_101:
[----:B------:R-:W-:Y:S01]  /*12c0*/  HFMA2 R20, -RZ, RZ, 0, 1.1920928955078125e-07 ;  /* 0x00000002ff147431 */ /* 0x000fe200000001ff */
[----:B------:R-:W-:-:S05]  /*12d0*/  MOV R15, R17 ;  /* 0x00000011000f7202 */ /* 0x000fca0000000f00 */
[----:B------:R-:W-:-:S04]  /*12e0*/  FADD R15, R14, R15 ;  /* 0x0000000f0e0f7221 */ /* 0x000fc80000000000 */
[----:B------:R-:W-:-:S07]  /*12f0*/  IMAD.MOV.U32 R0, RZ, RZ, R15 ;  /* 0x000000ffff007224 */ /* 0x000fce00078e000f */
[----:B------:R-:W-:Y:S05]  /*1300*/  WARPSYNC.COLLECTIVE R19, `(.L_x_102) ;  /* 0x0000000013087348 */ /* 0x000fea0003c00000 */
[----:B------:R0:W1:Y:S02]  /*1310*/  SHFL.DOWN P1, R17, R0, R20, R21 ;  /* 0x0800001400117389 */ /* 0x0000640000020015 */
[----:B01----:R-:W-:Y:S05]  /*1320*/  ENDCOLLECTIVE ;  /* 0x000000000000791b */ /* 0x003fea0003800000 */
.L_x_102:
[----:B------:R-:W-:Y:S02]  /*1330*/  IMAD.MOV.U32 R20, RZ, RZ, 0x1 ;  /* 0x00000001ff147424 */ /* 0x000fe400078e00ff */
[----:B------:R-:W-:-:S04]  /*1340*/  IMAD.MOV.U32 R18, RZ, RZ, R17 ;  /* 0x000000ffff127224 */ /* 0x000fc800078e0011 */
[----:B------:R-:W-:-:S05]  /*1350*/  FADD R18, R15, R18 ;  /* 0x000000120f127221 */ /* 0x000fca0000000000 */
[----:B------:R-:W-:-:S07]  /*1360*/  MOV R0, R18 ;  /* 0x0000001200007202 */ /* 0x000fce0000000f00 */
[----:B------:R-:W-:Y:S05]  /*1370*/  WARPSYNC.COLLECTIVE R19, `(.L_x_103) ;  /* 0x0000000013087348 */ /* 0x000fea0003c00000 */
[----:B------:R0:W1:Y:S02]  /*1380*/  SHFL.DOWN P1, R17, R0, R20, R21 ;  /* 0x0800001400117389 */ /* 0x0000640000020015 */
[----:B01----:R-:W-:Y:S05]  /*1390*/  ENDCOLLECTIVE ;  /* 0x000000000000791b */ /* 0x003fea0003800000 */
.L_x_103:
[----:B------:R-:W-:Y:S05]  /*13a0*/  BRA `(.L_x_104) ;  /* 0xfffffff000fc7947 */ /* 0x000fea000383ffff */
.L_x_94:
[----:B------:R-:W-:Y:S02]  /*13b0*/  HFMA2 R20, -RZ, RZ, 0, 9.5367431640625e-07 ;  /* 0x00000010ff147431 */ /* 0x000fe400000001ff */
[----:B------:R-:W-:Y:S01]  /*13c0*/  IMAD.MOV.U32 R21, RZ, RZ, 0x1f ;  /* 0x0000001fff157424 */ /* 0x000fe200078e00ff */
[----:B------:R-:W-:-:S07]  /*13d0*/  MOV R19, 0xffffffff ;  /* 0xffffffff00137802 */ /* 0x000fce0000000f00 */
[----:B012---:R-:W-:Y:S05]  /*13e0*/  WARPSYNC.COLLECTIVE R19, `(.L_x_105) ;  /* 0x0000000013087348 */ /* 0x007fea0003c00000 */
[----:B--2---:R2:W3:Y:S02]  /*13f0*/  SHFL.DOWN P1, R17, R0, R20, R21 ;  /* 0x0800001400117389 */ /* 0x0044e40000020015 */
[----:B0123--:R-:W-:Y:S05]  /*1400*/  ENDCOLLECTIVE ;  /* 0x000000000000791b */ /* 0x00ffea0003800000 */
.L_x_105:
[----:B------:R-:W-:Y:S02]  /*1410*/  IMAD.MOV.U32 R20, RZ, RZ, 0x8 ;  /* 0x00000008ff147424 */ /* 0x000fe400078e00ff */
[----:B------:R-:W-:-:S04]  /*1420*/  IMAD.MOV.U32 R3, RZ, RZ, R17 ;  /* 0x000000ffff037224 */ /* 0x000fc800078e0011 */
[----:B------:R-:W-:-:S05]  /*1430*/  FADD R3, R3, R0 ;  /* 0x0000000003037221 */ /* 0x000fca0000000000 */
[----:B------:R-:W-:-:S07]  /*1440*/  MOV R0, R3 ;  /* 0x0000000300007202 */ /* 0x000fce0000000f00 */
[----:B------:R-:W-:Y:S05]  /*1450*/  WARPSYNC.COLLECTIVE R19, `(.L_x_106) ;  /* 0x0000000013087348 */ /* 0x000fea0003c00000 */
[----:B------:R0:W1:Y:S02]  /*1460*/  SHFL.DOWN P1, R17, R0, R20, R21 ;  /* 0x0800001400117389 */ /* 0x0000640000020015 */
[----:B01----:R-:W-:Y:S05]  /*1470*/  ENDCOLLECTIVE ;  /* 0x000000000000791b */ /* 0x003fea0003800000 */
.L_x_106:
[----:B------:R-:W-:Y:S01]  /*1480*/  HFMA2 R20, -RZ, RZ, 0, 2.384185791015625e-07 ;  /* 0x00000004ff147431 */ /* 0x000fe200000001ff */
[----:B------:R-:W-:-:S05]  /*1490*/  MOV R12, R17 ;  /* 0x00000011000c7202 */ /* 0x000fca0000000f00 */
[----:B------:R-:W-:-:S04]  /*14a0*/  FADD R12, R3, R12 ;  /* 0x0000000c030c7221 */ /* 0x000fc80000000000 */
[----:B------:R-:W-:-:S07]  /*14b0*/  IMAD.MOV.U32 R0, RZ, RZ, R12 ;  /* 0x000000ffff007224 */ /* 0x000fce00078e000c */
[----:B------:R-:W-:Y:S05]  /*14c0*/  WARPSYNC.COLLECTIVE R19, `(.L_x_107) ;  /* 0x0000000013087348 */ /* 0x000fea0003c00000 */
[----:B------:R0:W1:Y:S02]  /*14d0*/  SHFL.DOWN P1, R17, R0, R20, R21 ;  /* 0x0800001400117389 */ /* 0x0000640000020015 */
[----:B01----:R-:W-:Y:S05]  /*14e0*/  ENDCOLLECTIVE ;  /* 0x000000000000791b */ /* 0x003fea0003800000 */
.L_x_107:
[----:B------:R-:W-:Y:S02]  /*14f0*/  IMAD.MOV.U32 R20, RZ, RZ, 0x2 ;  /* 0x00000002ff147424 */ /* 0x000fe400078e00ff */
[----:B------:R-:W-:-:S04]  /*1500*/  IMAD.MOV.U32 R11, RZ, RZ, R17 ;  /* 0x000000ffff0b7224 */ /* 0x000fc800078e0011 */
[----:B------:R-:W-:-:S05]  /*1510*/  FADD R11, R12, R11 ;  /* 0x0000000b0c0b7221 */ /* 0x000fca0000000000 */
[----:B------:R-:W-:-:S07]  /*1520*/  MOV R0, R11 ;  /* 0x0000000b00007202 */ /* 0x000fce0000000f00 */
[----:B------:R-:W-:Y:S05]  /*1530*/  WARPSYNC.COLLECTIVE R19, `(.L_x_108) ;  /* 0x0000000013087348 */ /* 0x000fea0003c00000 */
[----:B------:R0:W1:Y:S02]  /*1540*/  SHFL.DOWN P1, R17, R0, R20, R21 ;  /* 0x0800001400117389 */ /* 0x0000640000020015 */
[----:B01----:R-:W-:Y:S05]  /*1550*/  ENDCOLLECTIVE ;  /* 0x000000000000791b */ /* 0x003fea0003800000 */
.L_x_108:
[----:B------:R-:W-:Y:S01]  /*1560*/  HFMA2 R20, -RZ, RZ, 0, 5.9604644775390625e-08 ;  /* 0x00000001ff147431 */ /* 0x000fe200000001ff */
[----:B------:R-:W-:-:S05]  /*1570*/  MOV R14, R17 ;  /* 0x00000011000e7202 */ /* 0x000fca0000000f00 */
[----:B------:R-:W-:-:S04]  /*1580*/  FADD R14, R11, R14 ;  /* 0x0000000e0b0e7221 */ /* 0x000fc80000000000 */
[----:B------:R-:W-:-:S07]  /*1590*/  IMAD.MOV.U32 R0, RZ, RZ, R14 ;  /* 0x000000ffff007224 */ /* 0x000fce00078e000e */
[----:B------:R-:W-:Y:S05]  /*15a0*/  WARPSYNC.COLLECTIVE R19, `(.L_x_109) ;  /* 0x0000000013087348 */ /* 0x000fea0003c00000 */
[----:B------:R0:W1:Y:S02]  /*15b0*/  SHFL.DOWN P1, R17, R0, R20, R21 ;  /* 0x0800001400117389 */ /* 0x0000640000020015 */
[----:B01----:R-:W-:Y:S05]  /*15c0*/  ENDCOLLECTIVE ;  /* 0x000000000000791b */ /* 0x003fea0003800000 */
.L_x_109:
[----:B------:R-:W-:Y:S05]  /*15d0*/  BRA `(.L_x_110) ;  /* 0xfffffff4009c7947 */ /* 0x000fea000383ffff */
        .weak           $__internal_2_$__cuda_sm3x_div_rn_noftz_f32_slowpath
        .type           $__internal_2_$__cuda_sm3x_div_rn_noftz_f32_slowpath,@function
        .size           $__internal_2_$__cuda_sm3x_div_rn_noftz_f32_slowpath,(.L_x_125 - $__internal_2_$__cuda_sm3x_div_rn_noftz_f32_slowpath)
$__internal_2_$__cuda_sm3x_div_rn_noftz_f32_slowpath:
        /* <DEDUP_REMOVED lines=34> */
.L_x_112:
        /* <DEDUP_REMOVED lines=51> */
.L_x_119:
[----:B------:R-:W-:-:S04]  /*1b30*/  LOP3.LUT R0, R0, 0x80000000, RZ, 0xc0, !PT ;  /* 0x8000000000007812 */ /* 0x000fc800078ec0ff */
[----:B------:R-:W-:Y:S01]  /*1b40*/  LOP3.LUT R0, R0, 0x7f800000, RZ, 0xfc, !PT ;  /* 0x7f80000000007812 */ /* 0x000fe200078efcff */
[----:B------:R-:W-:Y:S06]  /*1b50*/  BRA `(.L_x_120) ;  /* 0x0000000000047947 */ /* 0x000fec0003800000 */
.L_x_118:
[----:B------:R-:W-:-:S07]  /*1b60*/  IMAD R0, R17, 0x800000, R0 ;  /* 0x0080000011007824 */ /* 0x000fce00078e0200 */
.L_x_120:
[----:B------:R-:W-:Y:S05]  /*1b70*/  BSYNC.RECONVERGENT B2 ;  /* 0x0000000000027941 */ /* 0x000fea0003800200 */
.L_x_117:
[----:B------:R-:W-:Y:S05]  /*1b80*/  BRA `(.L_x_121) ;  /* 0x0000000000207947 */ /* 0x000fea0003800000 */
.L_x_116:
[----:B------:R-:W-:-:S04]  /*1b90*/  LOP3.LUT R0, R3, 0x80000000, R0, 0x48, !PT ;  /* 0x8000000003007812 */ /* 0x000fc800078e4800 */
[----:B------:R-:W-:Y:S01]  /*1ba0*/  LOP3.LUT R0, R0, 0x7f800000, RZ, 0xfc, !PT ;  /* 0x7f80000000007812 */ /* 0x000fe200078efcff */
[----:B------:R-:W-:Y:S06]  /*1bb0*/  BRA `(.L_x_121) ;  /* 0x0000000000147947 */ /* 0x000fec0003800000 */
.L_x_115:
[----:B------:R-:W-:Y:S01]  /*1bc0*/  LOP3.LUT R0, R3, 0x80000000, R0, 0x48, !PT ;  /* 0x8000000003007812 */ /* 0x000fe200078e4800 */
[----:B------:R-:W-:Y:S06]  /*1bd0*/  BRA `(.L_x_121) ;  /* 0x00000000000c7947 */ /* 0x000fec0003800000 */
.L_x_114:
[----:B------:R-:W0:Y:S01]  /*1be0*/  MUFU.RSQ R0, -QNAN ;  /* 0xffc0000000007908 */ /* 0x000e220000001400 */
[----:B------:R-:W-:Y:S05]  /*1bf0*/  BRA `(.L_x_121) ;  /* 0x0000000000047947 */ /* 0x000fea0003800000 */
.L_x_113:
[----:B------:R-:W-:-:S07]  /*1c00*/  FADD.FTZ R0, R0, R3 ;  /* 0x0000000300007221 */ /* 0x000fce0000010000 */
.L_x_121:
[----:B------:R-:W-:Y:S05]  /*1c10*/  BSYNC.RECONVERGENT B1 ;  /* 0x0000000000017941 */ /* 0x000fea0003800200 */
.L_x_111:
[----:B------:R-:W-:-:S04]  /*1c20*/  HFMA2 R15, -RZ, RZ, 0, 0 ;  /* 0x00000000ff0f7431 */ /* 0x000fc800000001ff */
[----:B0-----:R-:W-:Y:S05]  /*1c30*/  RET.REL.NODEC R14 `(_ZN8pygpukit3ops2nn20groupnorm_f32_kernelEPKfS3_S3_Pfiiiiif) ;  /* 0xffffffe00ef07950 */ /* 0x001fea0003c3ffff */
.L_x_122:
        /* <DEDUP_REMOVED lines=12> */
.L_x_125:


//--------------------- .nv.shared._ZN8pygpukit3ops2nn20groupnorm_f16_kernelEPK6__halfS4_S4_PS2_iiiiif --------------------------
	.section	.nv.shared._ZN8pygpukit3ops2nn20groupnorm_f16_kernelEPK6__halfS4_S4_PS2_iiiiif,"aw",@nobits
	.sectionflags	@""
	.align	4
.nv.shared._ZN8pygpukit3ops2nn20groupnorm_f16_kernelEPK6__halfS4_S4_PS2_iiiiif:
	.zero		1160


//--------------------- .nv.shared.reserved.0     --------------------------
	.section	.nv.shared.reserved.0,"aw",@nobits
	.weak		__nv_reservedSMEM_offset_0_alias
	.size		__nv_reservedSMEM_offset_0_alias, 0, 64
	.other		__nv_reservedSMEM_offset_0_alias,@"STO_CUDA_RESERVED_SHARED STV_DEFAULT"
__nv_reservedSMEM_offset_0_alias:
	.zero		0
	.zero		64


//--------------------- .nv.shared._ZN8pygpukit3ops2nn21groupnorm_bf16_kernelEPK13__nv_bfloat16S4_S4_PS2_iiiiif --------------------------
	.section	.nv.shared._ZN8pygpukit3ops2nn21groupnorm_bf16_kernelEPK13__nv_bfloat16S4_S4_PS2_iiiiif,"aw",@nobits
	.sectionflags	@""
	.align	4
.nv.shared._ZN8pygpukit3ops2nn21groupnorm_bf16_kernelEPK13__nv_bfloat16S4_S4_PS2_iiiiif:
	.zero		1160


//--------------------- .nv.shared._ZN8pygpukit3ops2nn20groupnorm_f32_kernelEPKfS3_S3_Pfiiiiif --------------------------
	.section	.nv.shared._ZN8pygpukit3ops2nn20groupnorm_f32_kernelEPKfS3_S3_Pfiiiiif,"aw",@nobits
	.sectionflags	@""
	.align	4
.nv.shared._ZN8pygpukit3ops2nn20groupnorm_f32_kernelEPKfS3_S3_Pfiiiiif:
	.zero		1160


//--------------------- .nv.constant0._ZN8pygpukit3ops2nn20groupnorm_f16_kernelEPK6__halfS4_S4_PS2_iiiiif --------------------------
	.section	.nv.constant0._ZN8pygpukit3ops2nn20groupnorm_f16_kernelEPK6__halfS4_S4_PS2_iiiiif,"a",@progbits
	.sectionflags	@""
	.align	4
.nv.constant0._ZN8pygpukit3ops2nn20groupnorm_f16_kernelEPK6__halfS4_S4_PS2_iiiiif:
	.zero		952


//--------------------- .nv.constant0._ZN8pygpukit3ops2nn21groupnorm_bf16_kernelEPK13__nv_bfloat16S4_S4_PS2_iiiiif --------------------------
	.section	.nv.constant0._ZN8pygpukit3ops2nn21groupnorm_bf16_kernelEPK13__nv_bfloat16S4_S4_PS2_iiiiif,"a",@progbits
	.sectionflags	@""
	.align	4
.nv.constant0._ZN8pygpukit3ops2nn21groupnorm_bf16_kernelEPK13__nv_bfloat16S4_S4_PS2_iiiiif:
	.zero		952


//--------------------- .nv.constant0._ZN8pygpukit3ops2nn20groupnorm_f32_kernelEPKfS3_S3_Pfiiiiif --------------------------
	.section	.nv.constant0._ZN8pygpukit3ops2nn20groupnorm_f32_kernelEPKfS3_S3_Pfiiiiif,"a",@progbits
	.sectionflags	@""
	.align	4
.nv.constant0._ZN8pygpukit3ops2nn20groupnorm_f32_kernelEPKfS3_S3_Pfiiiiif:
	.zero		952


//--------------------- SYMBOLS --------------------------

	.type		.nv.reservedSmem.offset0,@object
	.size		.nv.reservedSmem.offset0,0x4
	.type		.nv.reservedSmem.cap,@object
	.size		.nv.reservedSmem.cap,0x4
